//
// Generated by NVIDIA NVVM Compiler
//
// Compiler Build ID: CL-36424714
// Cuda compilation tools, release 13.0, V13.0.88
// Based on NVVM 20.0.0
//

.version 9.0
.target sm_100
.address_size 64

	// .globl	_Z22setupRandStates_kernelP17curandStateXORWOWyi
.global .align 4 .b8 precalc_xorwow_matrix[102400];
.global .align 4 .b8 precalc_xorwow_offset_matrix[102400];
.global .align 4 .b8 mrg32k3aM1[2304];
.global .align 4 .b8 mrg32k3aM2[2304];
.global .align 4 .b8 mrg32k3aM1SubSeq[2016];
.global .align 4 .b8 mrg32k3aM2SubSeq[2016];
.global .align 4 .b8 mrg32k3aM1Seq[2304];
.global .align 4 .b8 mrg32k3aM2Seq[2304];
.const .align 8 .b8 __cr_lgamma_table[72];

.visible .entry _Z22setupRandStates_kernelP17curandStateXORWOWyi(
	.param .u64 .ptr .align 1 _Z22setupRandStates_kernelP17curandStateXORWOWyi_param_0,
	.param .u64 _Z22setupRandStates_kernelP17curandStateXORWOWyi_param_1,
	.param .u32 _Z22setupRandStates_kernelP17curandStateXORWOWyi_param_2
)
{
	.reg .pred 	%p<25>;
	.reg .b32 	%r<414>;
	.reg .b64 	%rd<19>;

	ld.param.u64 	%rd8, [_Z22setupRandStates_kernelP17curandStateXORWOWyi_param_0];
	ld.param.u64 	%rd9, [_Z22setupRandStates_kernelP17curandStateXORWOWyi_param_1];
	ld.param.u32 	%r183, [_Z22setupRandStates_kernelP17curandStateXORWOWyi_param_2];
	mov.u32 	%r184, %ctaid.x;
	mov.u32 	%r185, %ntid.x;
	mov.u32 	%r186, %tid.x;
	mad.lo.s32 	%r1, %r184, %r185, %r186;
	setp.ge.s32 	%p1, %r1, %r183;
	@%p1 bra 	$L__BB0_44;
	cvta.to.global.u64 	%rd10, %rd8;
	cvt.s64.s32 	%rd18, %r1;
	mul.wide.s32 	%rd11, %r1, 48;
	add.s64 	%rd2, %rd10, %rd11;
	cvt.u32.u64 	%r187, %rd9;
	xor.b32  	%r188, %r187, -1429050551;
	mul.lo.s32 	%r189, %r188, 1099087573;
	{ .reg .b32 tmp; mov.b64 {tmp, %r190}, %rd9; }
	xor.b32  	%r191, %r190, -136515619;
	mul.lo.s32 	%r192, %r191, -1703105765;
	add.s32 	%r193, %r189, %r192;
	add.s32 	%r194, %r193, 6615241;
	add.s32 	%r195, %r189, 123456789;
	st.global.v2.u32 	[%rd2], {%r194, %r195};
	xor.b32  	%r196, %r189, 362436069;
	add.s32 	%r197, %r192, 521288629;
	st.global.v2.u32 	[%rd2+8], {%r196, %r197};
	xor.b32  	%r198, %r192, 88675123;
	add.s32 	%r199, %r189, 5783321;
	st.global.v2.u32 	[%rd2+16], {%r198, %r199};
	setp.eq.s32 	%p2, %r1, 0;
	@%p2 bra 	$L__BB0_43;
	mov.b32 	%r320, 0;
$L__BB0_3:
	and.b64  	%rd4, %rd18, 3;
	setp.eq.s64 	%p3, %rd4, 0;
	@%p3 bra 	$L__BB0_42;
	mul.wide.u32 	%rd12, %r320, 3200;
	mov.u64 	%rd13, precalc_xorwow_matrix;
	add.s64 	%rd5, %rd13, %rd12;
	cvt.u32.u64 	%r3, %rd4;
	mov.b32 	%r321, 0;
$L__BB0_5:
	mov.b32 	%r334, 0;
	mov.u32 	%r335, %r334;
	mov.u32 	%r336, %r334;
	mov.u32 	%r337, %r334;
	mov.u32 	%r338, %r334;
	mov.u32 	%r327, %r334;
$L__BB0_6:
	mul.wide.u32 	%rd14, %r327, 4;
	add.s64 	%rd15, %rd2, %rd14;
	ld.global.u32 	%r11, [%rd15+4];
	shl.b32 	%r12, %r327, 5;
	mov.b32 	%r333, 0;
$L__BB0_7:
	.pragma "nounroll";
	shr.u32 	%r204, %r11, %r333;
	and.b32  	%r205, %r204, 1;
	setp.eq.b32 	%p4, %r205, 1;
	not.pred 	%p5, %p4;
	add.s32 	%r206, %r12, %r333;
	mul.lo.s32 	%r207, %r206, 5;
	mul.wide.u32 	%rd16, %r207, 4;
	add.s64 	%rd6, %rd5, %rd16;
	@%p5 bra 	$L__BB0_9;
	ld.global.u32 	%r208, [%rd6];
	xor.b32  	%r338, %r338, %r208;
	ld.global.u32 	%r209, [%rd6+4];
	xor.b32  	%r337, %r337, %r209;
	ld.global.u32 	%r210, [%rd6+8];
	xor.b32  	%r336, %r336, %r210;
	ld.global.u32 	%r211, [%rd6+12];
	xor.b32  	%r335, %r335, %r211;
	ld.global.u32 	%r212, [%rd6+16];
	xor.b32  	%r334, %r334, %r212;
$L__BB0_9:
	and.b32  	%r214, %r204, 2;
	setp.eq.s32 	%p6, %r214, 0;
	@%p6 bra 	$L__BB0_11;
	ld.global.u32 	%r215, [%rd6+20];
	xor.b32  	%r338, %r338, %r215;
	ld.global.u32 	%r216, [%rd6+24];
	xor.b32  	%r337, %r337, %r216;
	ld.global.u32 	%r217, [%rd6+28];
	xor.b32  	%r336, %r336, %r217;
	ld.global.u32 	%r218, [%rd6+32];
	xor.b32  	%r335, %r335, %r218;
	ld.global.u32 	%r219, [%rd6+36];
	xor.b32  	%r334, %r334, %r219;
$L__BB0_11:
	and.b32  	%r221, %r204, 4;
	setp.eq.s32 	%p7, %r221, 0;
	@%p7 bra 	$L__BB0_13;
	ld.global.u32 	%r222, [%rd6+40];
	xor.b32  	%r338, %r338, %r222;
	ld.global.u32 	%r223, [%rd6+44];
	xor.b32  	%r337, %r337, %r223;
	ld.global.u32 	%r224, [%rd6+48];
	xor.b32  	%r336, %r336, %r224;
	ld.global.u32 	%r225, [%rd6+52];
	xor.b32  	%r335, %r335, %r225;
	ld.global.u32 	%r226, [%rd6+56];
	xor.b32  	%r334, %r334, %r226;
$L__BB0_13:
	and.b32  	%r228, %r204, 8;
	setp.eq.s32 	%p8, %r228, 0;
	@%p8 bra 	$L__BB0_15;
	ld.global.u32 	%r229, [%rd6+60];
	xor.b32  	%r338, %r338, %r229;
	ld.global.u32 	%r230, [%rd6+64];
	xor.b32  	%r337, %r337, %r230;
	ld.global.u32 	%r231, [%rd6+68];
	xor.b32  	%r336, %r336, %r231;
	ld.global.u32 	%r232, [%rd6+72];
	xor.b32  	%r335, %r335, %r232;
	ld.global.u32 	%r233, [%rd6+76];
	xor.b32  	%r334, %r334, %r233;
$L__BB0_15:
	and.b32  	%r235, %r204, 16;
	setp.eq.s32 	%p9, %r235, 0;
	@%p9 bra 	$L__BB0_17;
	ld.global.u32 	%r236, [%rd6+80];
	xor.b32  	%r338, %r338, %r236;
	ld.global.u32 	%r237, [%rd6+84];
	xor.b32  	%r337, %r337, %r237;
	ld.global.u32 	%r238, [%rd6+88];
	xor.b32  	%r336, %r336, %r238;
	ld.global.u32 	%r239, [%rd6+92];
	xor.b32  	%r335, %r335, %r239;
	ld.global.u32 	%r240, [%rd6+96];
	xor.b32  	%r334, %r334, %r240;
$L__BB0_17:
	and.b32  	%r242, %r204, 32;
	setp.eq.s32 	%p10, %r242, 0;
	@%p10 bra 	$L__BB0_19;
	ld.global.u32 	%r243, [%rd6+100];
	xor.b32  	%r338, %r338, %r243;
	ld.global.u32 	%r244, [%rd6+104];
	xor.b32  	%r337, %r337, %r244;
	ld.global.u32 	%r245, [%rd6+108];
	xor.b32  	%r336, %r336, %r245;
	ld.global.u32 	%r246, [%rd6+112];
	xor.b32  	%r335, %r335, %r246;
	ld.global.u32 	%r247, [%rd6+116];
	xor.b32  	%r334, %r334, %r247;
$L__BB0_19:
	and.b32  	%r249, %r204, 64;
	setp.eq.s32 	%p11, %r249, 0;
	@%p11 bra 	$L__BB0_21;
	ld.global.u32 	%r250, [%rd6+120];
	xor.b32  	%r338, %r338, %r250;
	ld.global.u32 	%r251, [%rd6+124];
	xor.b32  	%r337, %r337, %r251;
	ld.global.u32 	%r252, [%rd6+128];
	xor.b32  	%r336, %r336, %r252;
	ld.global.u32 	%r253, [%rd6+132];
	xor.b32  	%r335, %r335, %r253;
	ld.global.u32 	%r254, [%rd6+136];
	xor.b32  	%r334, %r334, %r254;
$L__BB0_21:
	and.b32  	%r256, %r204, 128;
	setp.eq.s32 	%p12, %r256, 0;
	@%p12 bra 	$L__BB0_23;
	ld.global.u32 	%r257, [%rd6+140];
	xor.b32  	%r338, %r338, %r257;
	ld.global.u32 	%r258, [%rd6+144];
	xor.b32  	%r337, %r337, %r258;
	ld.global.u32 	%r259, [%rd6+148];
	xor.b32  	%r336, %r336, %r259;
	ld.global.u32 	%r260, [%rd6+152];
	xor.b32  	%r335, %r335, %r260;
	ld.global.u32 	%r261, [%rd6+156];
	xor.b32  	%r334, %r334, %r261;
$L__BB0_23:
	and.b32  	%r263, %r204, 256;
	setp.eq.s32 	%p13, %r263, 0;
	@%p13 bra 	$L__BB0_25;
	ld.global.u32 	%r264, [%rd6+160];
	xor.b32  	%r338, %r338, %r264;
	ld.global.u32 	%r265, [%rd6+164];
	xor.b32  	%r337, %r337, %r265;
	ld.global.u32 	%r266, [%rd6+168];
	xor.b32  	%r336, %r336, %r266;
	ld.global.u32 	%r267, [%rd6+172];
	xor.b32  	%r335, %r335, %r267;
	ld.global.u32 	%r268, [%rd6+176];
	xor.b32  	%r334, %r334, %r268;
$L__BB0_25:
	and.b32  	%r270, %r204, 512;
	setp.eq.s32 	%p14, %r270, 0;
	@%p14 bra 	$L__BB0_27;
	ld.global.u32 	%r271, [%rd6+180];
	xor.b32  	%r338, %r338, %r271;
	ld.global.u32 	%r272, [%rd6+184];
	xor.b32  	%r337, %r337, %r272;
	ld.global.u32 	%r273, [%rd6+188];
	xor.b32  	%r336, %r336, %r273;
	ld.global.u32 	%r274, [%rd6+192];
	xor.b32  	%r335, %r335, %r274;
	ld.global.u32 	%r275, [%rd6+196];
	xor.b32  	%r334, %r334, %r275;
$L__BB0_27:
	and.b32  	%r277, %r204, 1024;
	setp.eq.s32 	%p15, %r277, 0;
	@%p15 bra 	$L__BB0_29;
	ld.global.u32 	%r278, [%rd6+200];
	xor.b32  	%r338, %r338, %r278;
	ld.global.u32 	%r279, [%rd6+204];
	xor.b32  	%r337, %r337, %r279;
	ld.global.u32 	%r280, [%rd6+208];
	xor.b32  	%r336, %r336, %r280;
	ld.global.u32 	%r281, [%rd6+212];
	xor.b32  	%r335, %r335, %r281;
	ld.global.u32 	%r282, [%rd6+216];
	xor.b32  	%r334, %r334, %r282;
$L__BB0_29:
	and.b32  	%r284, %r204, 2048;
	setp.eq.s32 	%p16, %r284, 0;
	@%p16 bra 	$L__BB0_31;
	ld.global.u32 	%r285, [%rd6+220];
	xor.b32  	%r338, %r338, %r285;
	ld.global.u32 	%r286, [%rd6+224];
	xor.b32  	%r337, %r337, %r286;
	ld.global.u32 	%r287, [%rd6+228];
	xor.b32  	%r336, %r336, %r287;
	ld.global.u32 	%r288, [%rd6+232];
	xor.b32  	%r335, %r335, %r288;
	ld.global.u32 	%r289, [%rd6+236];
	xor.b32  	%r334, %r334, %r289;
$L__BB0_31:
	and.b32  	%r291, %r204, 4096;
	setp.eq.s32 	%p17, %r291, 0;
	@%p17 bra 	$L__BB0_33;
	ld.global.u32 	%r292, [%rd6+240];
	xor.b32  	%r338, %r338, %r292;
	ld.global.u32 	%r293, [%rd6+244];
	xor.b32  	%r337, %r337, %r293;
	ld.global.u32 	%r294, [%rd6+248];
	xor.b32  	%r336, %r336, %r294;
	ld.global.u32 	%r295, [%rd6+252];
	xor.b32  	%r335, %r335, %r295;
	ld.global.u32 	%r296, [%rd6+256];
	xor.b32  	%r334, %r334, %r296;
$L__BB0_33:
	and.b32  	%r298, %r204, 8192;
	setp.eq.s32 	%p18, %r298, 0;
	@%p18 bra 	$L__BB0_35;
	ld.global.u32 	%r299, [%rd6+260];
	xor.b32  	%r338, %r338, %r299;
	ld.global.u32 	%r300, [%rd6+264];
	xor.b32  	%r337, %r337, %r300;
	ld.global.u32 	%r301, [%rd6+268];
	xor.b32  	%r336, %r336, %r301;
	ld.global.u32 	%r302, [%rd6+272];
	xor.b32  	%r335, %r335, %r302;
	ld.global.u32 	%r303, [%rd6+276];
	xor.b32  	%r334, %r334, %r303;
$L__BB0_35:
	and.b32  	%r305, %r204, 16384;
	setp.eq.s32 	%p19, %r305, 0;
	@%p19 bra 	$L__BB0_37;
	ld.global.u32 	%r306, [%rd6+280];
	xor.b32  	%r338, %r338, %r306;
	ld.global.u32 	%r307, [%rd6+284];
	xor.b32  	%r337, %r337, %r307;
	ld.global.u32 	%r308, [%rd6+288];
	xor.b32  	%r336, %r336, %r308;
	ld.global.u32 	%r309, [%rd6+292];
	xor.b32  	%r335, %r335, %r309;
	ld.global.u32 	%r310, [%rd6+296];
	xor.b32  	%r334, %r334, %r310;
$L__BB0_37:
	and.b32  	%r312, %r204, 32768;
	setp.eq.s32 	%p20, %r312, 0;
	@%p20 bra 	$L__BB0_39;
	ld.global.u32 	%r313, [%rd6+300];
	xor.b32  	%r338, %r338, %r313;
	ld.global.u32 	%r314, [%rd6+304];
	xor.b32  	%r337, %r337, %r314;
	ld.global.u32 	%r315, [%rd6+308];
	xor.b32  	%r336, %r336, %r315;
	ld.global.u32 	%r316, [%rd6+312];
	xor.b32  	%r335, %r335, %r316;
	ld.global.u32 	%r317, [%rd6+316];
	xor.b32  	%r334, %r334, %r317;
$L__BB0_39:
	add.s32 	%r333, %r333, 16;
	setp.ne.s32 	%p21, %r333, 32;
	@%p21 bra 	$L__BB0_7;
	mad.lo.s32 	%r318, %r327, -31, %r12;
	add.s32 	%r327, %r318, 1;
	setp.ne.s32 	%p22, %r327, 5;
	@%p22 bra 	$L__BB0_6;
	st.global.u32 	[%rd2+4], %r338;
	st.global.u32 	[%rd2+8], %r337;
	st.global.u32 	[%rd2+12], %r336;
	st.global.u32 	[%rd2+16], %r335;
	st.global.u32 	[%rd2+20], %r334;
	add.s32 	%r321, %r321, 1;
	setp.lt.u32 	%p23, %r321, %r3;
	@%p23 bra 	$L__BB0_5;
$L__BB0_42:
	shr.u64 	%rd7, %rd18, 2;
	add.s32 	%r320, %r320, 1;
	setp.gt.u64 	%p24, %rd18, 3;
	mov.u64 	%rd18, %rd7;
	@%p24 bra 	$L__BB0_3;
$L__BB0_43:
	mov.b32 	%r319, 0;
	st.global.v2.u32 	[%rd2+24], {%r319, %r319};
	st.global.u32 	[%rd2+32], %r319;
	mov.b64 	%rd17, 0;
	st.global.u64 	[%rd2+40], %rd17;
$L__BB0_44:
	ret;

}
	// .globl	_Z12fillZ_kernelPfP17curandStateXORWOWi
.visible .entry _Z12fillZ_kernelPfP17curandStateXORWOWi(
	.param .u64 .ptr .align 1 _Z12fillZ_kernelPfP17curandStateXORWOWi_param_0,
	.param .u64 .ptr .align 1 _Z12fillZ_kernelPfP17curandStateXORWOWi_param_1,
	.param .u32 _Z12fillZ_kernelPfP17curandStateXORWOWi_param_2
)
{
	.reg .pred 	%p<6>;
	.reg .b32 	%r<52>;
	.reg .b32 	%f<37>;
	.reg .b64 	%rd<9>;
	.reg .b64 	%fd<2>;

	ld.param.u64 	%rd2, [_Z12fillZ_kernelPfP17curandStateXORWOWi_param_0];
	ld.param.u64 	%rd3, [_Z12fillZ_kernelPfP17curandStateXORWOWi_param_1];
	ld.param.u32 	%r20, [_Z12fillZ_kernelPfP17curandStateXORWOWi_param_2];
	mov.u32 	%r21, %ctaid.x;
	mov.u32 	%r22, %ntid.x;
	mov.u32 	%r23, %tid.x;
	mad.lo.s32 	%r1, %r21, %r22, %r23;
	setp.ge.s32 	%p1, %r1, %r20;
	@%p1 bra 	$L__BB1_5;
	cvta.to.global.u64 	%rd4, %rd3;
	mul.wide.s32 	%rd5, %r1, 48;
	add.s64 	%rd1, %rd4, %rd5;
	ld.global.v2.u32 	{%r51, %r3}, [%rd1];
	ld.global.v2.u32 	{%r4, %r50}, [%rd1+8];
	ld.global.v2.u32 	{%r49, %r48}, [%rd1+16];
	ld.global.v2.u32 	{%r8, %r9}, [%rd1+24];
	ld.global.f64 	%fd1, [%rd1+40];
	setp.eq.s32 	%p2, %r8, 1;
	@%p2 bra 	$L__BB1_3;
	shr.u32 	%r25, %r3, 2;
	xor.b32  	%r26, %r25, %r3;
	shl.b32 	%r27, %r48, 4;
	shl.b32 	%r28, %r26, 1;
	xor.b32  	%r29, %r27, %r28;
	xor.b32  	%r30, %r29, %r48;
	xor.b32  	%r47, %r30, %r26;
	add.s32 	%r31, %r51, %r47;
	add.s32 	%r32, %r31, 362437;
	shr.u32 	%r33, %r4, 2;
	xor.b32  	%r34, %r33, %r4;
	shl.b32 	%r35, %r47, 4;
	shl.b32 	%r36, %r34, 1;
	xor.b32  	%r37, %r36, %r35;
	xor.b32  	%r38, %r37, %r34;
	xor.b32  	%r46, %r38, %r47;
	add.s32 	%r51, %r51, 724874;
	add.s32 	%r39, %r46, %r51;
	cvt.rn.f32.u32 	%f6, %r32;
	fma.rn.f32 	%f7, %f6, 0f2F800000, 0f2F000000;
	cvt.rn.f32.u32 	%f8, %r39;
	fma.rn.f32 	%f9, %f8, 0f30C90FDB, 0f30490FDB;
	setp.lt.f32 	%p3, %f7, 0f00800000;
	mul.f32 	%f10, %f7, 0f4B000000;
	selp.f32 	%f11, %f10, %f7, %p3;
	selp.f32 	%f12, 0fC1B80000, 0f00000000, %p3;
	mov.b32 	%r40, %f11;
	add.s32 	%r41, %r40, -1059760811;
	and.b32  	%r42, %r41, -8388608;
	sub.s32 	%r43, %r40, %r42;
	mov.b32 	%f13, %r43;
	cvt.rn.f32.s32 	%f14, %r42;
	fma.rn.f32 	%f15, %f14, 0f34000000, %f12;
	add.f32 	%f16, %f13, 0fBF800000;
	fma.rn.f32 	%f17, %f16, 0fBE055027, 0f3E1039F6;
	fma.rn.f32 	%f18, %f17, %f16, 0fBDF8CDCC;
	fma.rn.f32 	%f19, %f18, %f16, 0f3E0F2955;
	fma.rn.f32 	%f20, %f19, %f16, 0fBE2AD8B9;
	fma.rn.f32 	%f21, %f20, %f16, 0f3E4CED0B;
	fma.rn.f32 	%f22, %f21, %f16, 0fBE7FFF22;
	fma.rn.f32 	%f23, %f22, %f16, 0f3EAAAA78;
	fma.rn.f32 	%f24, %f23, %f16, 0fBF000000;
	mul.f32 	%f25, %f16, %f24;
	fma.rn.f32 	%f26, %f25, %f16, %f16;
	fma.rn.f32 	%f27, %f15, 0f3F317218, %f26;
	setp.gt.u32 	%p4, %r40, 2139095039;
	fma.rn.f32 	%f28, %f11, 0f7F800000, 0f7F800000;
	selp.f32 	%f29, %f28, %f27, %p4;
	setp.eq.f32 	%p5, %f11, 0f00000000;
	mul.f32 	%f30, %f29, 0fC0000000;
	selp.f32 	%f31, 0f7F800000, %f30, %p5;
	sqrt.rn.f32 	%f32, %f31;
	sin.approx.f32 	%f33, %f9;
	cos.approx.f32 	%f34, %f9;
	mul.f32 	%f36, %f32, %f33;
	mul.f32 	%f35, %f32, %f34;
	mov.b32 	%r45, 1;
	bra.uni 	$L__BB1_4;
$L__BB1_3:
	ld.global.f32 	%f35, [%rd1+32];
	mov.b32 	%r45, 0;
	mov.u32 	%r46, %r48;
	mov.u32 	%r47, %r49;
	mov.u32 	%r48, %r50;
	mov.u32 	%r49, %r4;
	mov.u32 	%r50, %r3;
	mov.f32 	%f36, %f35;
$L__BB1_4:
	cvta.to.global.u64 	%rd6, %rd2;
	mul.wide.s32 	%rd7, %r1, 4;
	add.s64 	%rd8, %rd6, %rd7;
	st.global.f32 	[%rd8], %f36;
	st.global.v2.u32 	[%rd1], {%r51, %r50};
	st.global.v2.u32 	[%rd1+8], {%r49, %r48};
	st.global.v2.u32 	[%rd1+16], {%r47, %r46};
	st.global.v2.u32 	[%rd1+24], {%r45, %r9};
	st.global.f32 	[%rd1+32], %f35;
	st.global.f64 	[%rd1+40], %fd1;
$L__BB1_5:
	ret;

}
	// .globl	_Z30monteCarloCallPrice_kernel_CRNPfPKffS1_S1_S1_S1_ii
.visible .entry _Z30monteCarloCallPrice_kernel_CRNPfPKffS1_S1_S1_S1_ii(
	.param .u64 .ptr .align 1 _Z30monteCarloCallPrice_kernel_CRNPfPKffS1_S1_S1_S1_ii_param_0,
	.param .u64 .ptr .align 1 _Z30monteCarloCallPrice_kernel_CRNPfPKffS1_S1_S1_S1_ii_param_1,
	.param .f32 _Z30monteCarloCallPrice_kernel_CRNPfPKffS1_S1_S1_S1_ii_param_2,
	.param .u64 .ptr .align 1 _Z30monteCarloCallPrice_kernel_CRNPfPKffS1_S1_S1_S1_ii_param_3,
	.param .u64 .ptr .align 1 _Z30monteCarloCallPrice_kernel_CRNPfPKffS1_S1_S1_S1_ii_param_4,
	.param .u64 .ptr .align 1 _Z30monteCarloCallPrice_kernel_CRNPfPKffS1_S1_S1_S1_ii_param_5,
	.param .u64 .ptr .align 1 _Z30monteCarloCallPrice_kernel_CRNPfPKffS1_S1_S1_S1_ii_param_6,
	.param .u32 _Z30monteCarloCallPrice_kernel_CRNPfPKffS1_S1_S1_S1_ii_param_7,
	.param .u32 _Z30monteCarloCallPrice_kernel_CRNPfPKffS1_S1_S1_S1_ii_param_8
)
{
	.reg .pred 	%p<11>;
	.reg .b32 	%r<56>;
	.reg .b32 	%f<298>;
	.reg .b64 	%rd<30>;

	ld.param.u64 	%rd5, [_Z30monteCarloCallPrice_kernel_CRNPfPKffS1_S1_S1_S1_ii_param_0];
	ld.param.u64 	%rd10, [_Z30monteCarloCallPrice_kernel_CRNPfPKffS1_S1_S1_S1_ii_param_1];
	ld.param.f32 	%f18, [_Z30monteCarloCallPrice_kernel_CRNPfPKffS1_S1_S1_S1_ii_param_2];
	ld.param.u64 	%rd6, [_Z30monteCarloCallPrice_kernel_CRNPfPKffS1_S1_S1_S1_ii_param_3];
	ld.param.u64 	%rd7, [_Z30monteCarloCallPrice_kernel_CRNPfPKffS1_S1_S1_S1_ii_param_4];
	ld.param.u64 	%rd8, [_Z30monteCarloCallPrice_kernel_CRNPfPKffS1_S1_S1_S1_ii_param_5];
	ld.param.u64 	%rd9, [_Z30monteCarloCallPrice_kernel_CRNPfPKffS1_S1_S1_S1_ii_param_6];
	ld.param.u32 	%r14, [_Z30monteCarloCallPrice_kernel_CRNPfPKffS1_S1_S1_S1_ii_param_7];
	ld.param.u32 	%r13, [_Z30monteCarloCallPrice_kernel_CRNPfPKffS1_S1_S1_S1_ii_param_8];
	cvta.to.global.u64 	%rd1, %rd10;
	mov.u32 	%r15, %ctaid.x;
	mov.u32 	%r16, %ntid.x;
	mov.u32 	%r17, %tid.x;
	mad.lo.s32 	%r1, %r15, %r16, %r17;
	setp.ge.s32 	%p1, %r1, %r14;
	@%p1 bra 	$L__BB2_14;
	cvta.to.global.u64 	%rd11, %rd6;
	cvta.to.global.u64 	%rd12, %rd7;
	cvta.to.global.u64 	%rd13, %rd8;
	cvta.to.global.u64 	%rd14, %rd9;
	mul.wide.s32 	%rd15, %r1, 4;
	add.s64 	%rd16, %rd11, %rd15;
	ld.global.f32 	%f1, [%rd16];
	add.s64 	%rd17, %rd12, %rd15;
	ld.global.f32 	%f2, [%rd17];
	add.s64 	%rd18, %rd13, %rd15;
	ld.global.f32 	%f3, [%rd18];
	add.s64 	%rd19, %rd14, %rd15;
	ld.global.f32 	%f20, [%rd19];
	mul.f32 	%f21, %f20, 0fBF000000;
	fma.rn.f32 	%f22, %f20, %f21, %f3;
	mul.f32 	%f4, %f2, %f22;
	sqrt.rn.f32 	%f23, %f2;
	mul.f32 	%f5, %f20, %f23;
	setp.lt.s32 	%p2, %r13, 1;
	mov.f32 	%f297, 0f00000000;
	@%p2 bra 	$L__BB2_13;
	and.b32  	%r2, %r13, 7;
	setp.lt.u32 	%p3, %r13, 8;
	mov.f32 	%f297, 0f00000000;
	mov.b32 	%r54, 0;
	@%p3 bra 	$L__BB2_5;
	and.b32  	%r54, %r13, 2147483640;
	neg.s32 	%r52, %r54;
	add.s64 	%rd29, %rd1, 16;
	mov.f32 	%f297, 0f00000000;
$L__BB2_4:
	.pragma "nounroll";
	ld.global.f32 	%f27, [%rd29+-16];
	fma.rn.f32 	%f28, %f5, %f27, %f4;
	fma.rn.f32 	%f29, %f28, 0f3BBB989D, 0f3F000000;
	cvt.sat.f32.f32 	%f30, %f29;
	mov.f32 	%f31, 0f4B400001;
	mov.f32 	%f32, 0f437C0000;
	fma.rm.f32 	%f33, %f30, %f32, %f31;
	add.f32 	%f34, %f33, 0fCB40007F;
	neg.f32 	%f35, %f34;
	fma.rn.f32 	%f36, %f28, 0f3FB8AA3B, %f35;
	fma.rn.f32 	%f37, %f28, 0f32A57060, %f36;
	mov.b32 	%r19, %f33;
	shl.b32 	%r20, %r19, 23;
	mov.b32 	%f38, %r20;
	ex2.approx.ftz.f32 	%f39, %f37;
	mul.f32 	%f40, %f39, %f38;
	mul.f32 	%f41, %f18, %f40;
	sub.f32 	%f42, %f41, %f1;
	max.f32 	%f43, %f42, 0f00000000;
	add.f32 	%f44, %f297, %f43;
	ld.global.f32 	%f45, [%rd29+-12];
	fma.rn.f32 	%f46, %f5, %f45, %f4;
	fma.rn.f32 	%f47, %f46, 0f3BBB989D, 0f3F000000;
	cvt.sat.f32.f32 	%f48, %f47;
	fma.rm.f32 	%f49, %f48, %f32, %f31;
	add.f32 	%f50, %f49, 0fCB40007F;
	neg.f32 	%f51, %f50;
	fma.rn.f32 	%f52, %f46, 0f3FB8AA3B, %f51;
	fma.rn.f32 	%f53, %f46, 0f32A57060, %f52;
	mov.b32 	%r21, %f49;
	shl.b32 	%r22, %r21, 23;
	mov.b32 	%f54, %r22;
	ex2.approx.ftz.f32 	%f55, %f53;
	mul.f32 	%f56, %f55, %f54;
	mul.f32 	%f57, %f18, %f56;
	sub.f32 	%f58, %f57, %f1;
	max.f32 	%f59, %f58, 0f00000000;
	add.f32 	%f60, %f44, %f59;
	ld.global.f32 	%f61, [%rd29+-8];
	fma.rn.f32 	%f62, %f5, %f61, %f4;
	fma.rn.f32 	%f63, %f62, 0f3BBB989D, 0f3F000000;
	cvt.sat.f32.f32 	%f64, %f63;
	fma.rm.f32 	%f65, %f64, %f32, %f31;
	add.f32 	%f66, %f65, 0fCB40007F;
	neg.f32 	%f67, %f66;
	fma.rn.f32 	%f68, %f62, 0f3FB8AA3B, %f67;
	fma.rn.f32 	%f69, %f62, 0f32A57060, %f68;
	mov.b32 	%r23, %f65;
	shl.b32 	%r24, %r23, 23;
	mov.b32 	%f70, %r24;
	ex2.approx.ftz.f32 	%f71, %f69;
	mul.f32 	%f72, %f71, %f70;
	mul.f32 	%f73, %f18, %f72;
	sub.f32 	%f74, %f73, %f1;
	max.f32 	%f75, %f74, 0f00000000;
	add.f32 	%f76, %f60, %f75;
	ld.global.f32 	%f77, [%rd29+-4];
	fma.rn.f32 	%f78, %f5, %f77, %f4;
	fma.rn.f32 	%f79, %f78, 0f3BBB989D, 0f3F000000;
	cvt.sat.f32.f32 	%f80, %f79;
	fma.rm.f32 	%f81, %f80, %f32, %f31;
	add.f32 	%f82, %f81, 0fCB40007F;
	neg.f32 	%f83, %f82;
	fma.rn.f32 	%f84, %f78, 0f3FB8AA3B, %f83;
	fma.rn.f32 	%f85, %f78, 0f32A57060, %f84;
	mov.b32 	%r25, %f81;
	shl.b32 	%r26, %r25, 23;
	mov.b32 	%f86, %r26;
	ex2.approx.ftz.f32 	%f87, %f85;
	mul.f32 	%f88, %f87, %f86;
	mul.f32 	%f89, %f18, %f88;
	sub.f32 	%f90, %f89, %f1;
	max.f32 	%f91, %f90, 0f00000000;
	add.f32 	%f92, %f76, %f91;
	ld.global.f32 	%f93, [%rd29];
	fma.rn.f32 	%f94, %f5, %f93, %f4;
	fma.rn.f32 	%f95, %f94, 0f3BBB989D, 0f3F000000;
	cvt.sat.f32.f32 	%f96, %f95;
	fma.rm.f32 	%f97, %f96, %f32, %f31;
	add.f32 	%f98, %f97, 0fCB40007F;
	neg.f32 	%f99, %f98;
	fma.rn.f32 	%f100, %f94, 0f3FB8AA3B, %f99;
	fma.rn.f32 	%f101, %f94, 0f32A57060, %f100;
	mov.b32 	%r27, %f97;
	shl.b32 	%r28, %r27, 23;
	mov.b32 	%f102, %r28;
	ex2.approx.ftz.f32 	%f103, %f101;
	mul.f32 	%f104, %f103, %f102;
	mul.f32 	%f105, %f18, %f104;
	sub.f32 	%f106, %f105, %f1;
	max.f32 	%f107, %f106, 0f00000000;
	add.f32 	%f108, %f92, %f107;
	ld.global.f32 	%f109, [%rd29+4];
	fma.rn.f32 	%f110, %f5, %f109, %f4;
	fma.rn.f32 	%f111, %f110, 0f3BBB989D, 0f3F000000;
	cvt.sat.f32.f32 	%f112, %f111;
	fma.rm.f32 	%f113, %f112, %f32, %f31;
	add.f32 	%f114, %f113, 0fCB40007F;
	neg.f32 	%f115, %f114;
	fma.rn.f32 	%f116, %f110, 0f3FB8AA3B, %f115;
	fma.rn.f32 	%f117, %f110, 0f32A57060, %f116;
	mov.b32 	%r29, %f113;
	shl.b32 	%r30, %r29, 23;
	mov.b32 	%f118, %r30;
	ex2.approx.ftz.f32 	%f119, %f117;
	mul.f32 	%f120, %f119, %f118;
	mul.f32 	%f121, %f18, %f120;
	sub.f32 	%f122, %f121, %f1;
	max.f32 	%f123, %f122, 0f00000000;
	add.f32 	%f124, %f108, %f123;
	ld.global.f32 	%f125, [%rd29+8];
	fma.rn.f32 	%f126, %f5, %f125, %f4;
	fma.rn.f32 	%f127, %f126, 0f3BBB989D, 0f3F000000;
	cvt.sat.f32.f32 	%f128, %f127;
	fma.rm.f32 	%f129, %f128, %f32, %f31;
	add.f32 	%f130, %f129, 0fCB40007F;
	neg.f32 	%f131, %f130;
	fma.rn.f32 	%f132, %f126, 0f3FB8AA3B, %f131;
	fma.rn.f32 	%f133, %f126, 0f32A57060, %f132;
	mov.b32 	%r31, %f129;
	shl.b32 	%r32, %r31, 23;
	mov.b32 	%f134, %r32;
	ex2.approx.ftz.f32 	%f135, %f133;
	mul.f32 	%f136, %f135, %f134;
	mul.f32 	%f137, %f18, %f136;
	sub.f32 	%f138, %f137, %f1;
	max.f32 	%f139, %f138, 0f00000000;
	add.f32 	%f140, %f124, %f139;
	ld.global.f32 	%f141, [%rd29+12];
	fma.rn.f32 	%f142, %f5, %f141, %f4;
	fma.rn.f32 	%f143, %f142, 0f3BBB989D, 0f3F000000;
	cvt.sat.f32.f32 	%f144, %f143;
	fma.rm.f32 	%f145, %f144, %f32, %f31;
	add.f32 	%f146, %f145, 0fCB40007F;
	neg.f32 	%f147, %f146;
	fma.rn.f32 	%f148, %f142, 0f3FB8AA3B, %f147;
	fma.rn.f32 	%f149, %f142, 0f32A57060, %f148;
	mov.b32 	%r33, %f145;
	shl.b32 	%r34, %r33, 23;
	mov.b32 	%f150, %r34;
	ex2.approx.ftz.f32 	%f151, %f149;
	mul.f32 	%f152, %f151, %f150;
	mul.f32 	%f153, %f18, %f152;
	sub.f32 	%f154, %f153, %f1;
	max.f32 	%f155, %f154, 0f00000000;
	add.f32 	%f297, %f140, %f155;
	add.s32 	%r52, %r52, 8;
	add.s64 	%rd29, %rd29, 32;
	setp.ne.s32 	%p4, %r52, 0;
	@%p4 bra 	$L__BB2_4;
$L__BB2_5:
	setp.eq.s32 	%p5, %r2, 0;
	@%p5 bra 	$L__BB2_13;
	and.b32  	%r8, %r13, 3;
	setp.lt.u32 	%p6, %r2, 4;
	@%p6 bra 	$L__BB2_8;
	mul.wide.u32 	%rd20, %r54, 4;
	add.s64 	%rd21, %rd1, %rd20;
	ld.global.f32 	%f157, [%rd21];
	fma.rn.f32 	%f158, %f5, %f157, %f4;
	fma.rn.f32 	%f159, %f158, 0f3BBB989D, 0f3F000000;
	cvt.sat.f32.f32 	%f160, %f159;
	mov.f32 	%f161, 0f4B400001;
	mov.f32 	%f162, 0f437C0000;
	fma.rm.f32 	%f163, %f160, %f162, %f161;
	add.f32 	%f164, %f163, 0fCB40007F;
	neg.f32 	%f165, %f164;
	fma.rn.f32 	%f166, %f158, 0f3FB8AA3B, %f165;
	fma.rn.f32 	%f167, %f158, 0f32A57060, %f166;
	mov.b32 	%r35, %f163;
	shl.b32 	%r36, %r35, 23;
	mov.b32 	%f168, %r36;
	ex2.approx.ftz.f32 	%f169, %f167;
	mul.f32 	%f170, %f169, %f168;
	mul.f32 	%f171, %f18, %f170;
	sub.f32 	%f172, %f171, %f1;
	max.f32 	%f173, %f172, 0f00000000;
	add.f32 	%f174, %f297, %f173;
	ld.global.f32 	%f175, [%rd21+4];
	fma.rn.f32 	%f176, %f5, %f175, %f4;
	fma.rn.f32 	%f177, %f176, 0f3BBB989D, 0f3F000000;
	cvt.sat.f32.f32 	%f178, %f177;
	fma.rm.f32 	%f179, %f178, %f162, %f161;
	add.f32 	%f180, %f179, 0fCB40007F;
	neg.f32 	%f181, %f180;
	fma.rn.f32 	%f182, %f176, 0f3FB8AA3B, %f181;
	fma.rn.f32 	%f183, %f176, 0f32A57060, %f182;
	mov.b32 	%r37, %f179;
	shl.b32 	%r38, %r37, 23;
	mov.b32 	%f184, %r38;
	ex2.approx.ftz.f32 	%f185, %f183;
	mul.f32 	%f186, %f185, %f184;
	mul.f32 	%f187, %f18, %f186;
	sub.f32 	%f188, %f187, %f1;
	max.f32 	%f189, %f188, 0f00000000;
	add.f32 	%f190, %f174, %f189;
	ld.global.f32 	%f191, [%rd21+8];
	fma.rn.f32 	%f192, %f5, %f191, %f4;
	fma.rn.f32 	%f193, %f192, 0f3BBB989D, 0f3F000000;
	cvt.sat.f32.f32 	%f194, %f193;
	fma.rm.f32 	%f195, %f194, %f162, %f161;
	add.f32 	%f196, %f195, 0fCB40007F;
	neg.f32 	%f197, %f196;
	fma.rn.f32 	%f198, %f192, 0f3FB8AA3B, %f197;
	fma.rn.f32 	%f199, %f192, 0f32A57060, %f198;
	mov.b32 	%r39, %f195;
	shl.b32 	%r40, %r39, 23;
	mov.b32 	%f200, %r40;
	ex2.approx.ftz.f32 	%f201, %f199;
	mul.f32 	%f202, %f201, %f200;
	mul.f32 	%f203, %f18, %f202;
	sub.f32 	%f204, %f203, %f1;
	max.f32 	%f205, %f204, 0f00000000;
	add.f32 	%f206, %f190, %f205;
	ld.global.f32 	%f207, [%rd21+12];
	fma.rn.f32 	%f208, %f5, %f207, %f4;
	fma.rn.f32 	%f209, %f208, 0f3BBB989D, 0f3F000000;
	cvt.sat.f32.f32 	%f210, %f209;
	fma.rm.f32 	%f211, %f210, %f162, %f161;
	add.f32 	%f212, %f211, 0fCB40007F;
	neg.f32 	%f213, %f212;
	fma.rn.f32 	%f214, %f208, 0f3FB8AA3B, %f213;
	fma.rn.f32 	%f215, %f208, 0f32A57060, %f214;
	mov.b32 	%r41, %f211;
	shl.b32 	%r42, %r41, 23;
	mov.b32 	%f216, %r42;
	ex2.approx.ftz.f32 	%f217, %f215;
	mul.f32 	%f218, %f217, %f216;
	mul.f32 	%f219, %f18, %f218;
	sub.f32 	%f220, %f219, %f1;
	max.f32 	%f221, %f220, 0f00000000;
	add.f32 	%f297, %f206, %f221;
	add.s32 	%r54, %r54, 4;
$L__BB2_8:
	setp.eq.s32 	%p7, %r8, 0;
	@%p7 bra 	$L__BB2_13;
	setp.eq.s32 	%p8, %r8, 1;
	@%p8 bra 	$L__BB2_11;
	mul.wide.u32 	%rd22, %r54, 4;
	add.s64 	%rd23, %rd1, %rd22;
	ld.global.f32 	%f223, [%rd23];
	fma.rn.f32 	%f224, %f5, %f223, %f4;
	fma.rn.f32 	%f225, %f224, 0f3BBB989D, 0f3F000000;
	cvt.sat.f32.f32 	%f226, %f225;
	mov.f32 	%f227, 0f4B400001;
	mov.f32 	%f228, 0f437C0000;
	fma.rm.f32 	%f229, %f226, %f228, %f227;
	add.f32 	%f230, %f229, 0fCB40007F;
	neg.f32 	%f231, %f230;
	fma.rn.f32 	%f232, %f224, 0f3FB8AA3B, %f231;
	fma.rn.f32 	%f233, %f224, 0f32A57060, %f232;
	mov.b32 	%r43, %f229;
	shl.b32 	%r44, %r43, 23;
	mov.b32 	%f234, %r44;
	ex2.approx.ftz.f32 	%f235, %f233;
	mul.f32 	%f236, %f235, %f234;
	mul.f32 	%f237, %f18, %f236;
	sub.f32 	%f238, %f237, %f1;
	max.f32 	%f239, %f238, 0f00000000;
	add.f32 	%f240, %f297, %f239;
	ld.global.f32 	%f241, [%rd23+4];
	fma.rn.f32 	%f242, %f5, %f241, %f4;
	fma.rn.f32 	%f243, %f242, 0f3BBB989D, 0f3F000000;
	cvt.sat.f32.f32 	%f244, %f243;
	fma.rm.f32 	%f245, %f244, %f228, %f227;
	add.f32 	%f246, %f245, 0fCB40007F;
	neg.f32 	%f247, %f246;
	fma.rn.f32 	%f248, %f242, 0f3FB8AA3B, %f247;
	fma.rn.f32 	%f249, %f242, 0f32A57060, %f248;
	mov.b32 	%r45, %f245;
	shl.b32 	%r46, %r45, 23;
	mov.b32 	%f250, %r46;
	ex2.approx.ftz.f32 	%f251, %f249;
	mul.f32 	%f252, %f251, %f250;
	mul.f32 	%f253, %f18, %f252;
	sub.f32 	%f254, %f253, %f1;
	max.f32 	%f255, %f254, 0f00000000;
	add.f32 	%f297, %f240, %f255;
	add.s32 	%r54, %r54, 2;
$L__BB2_11:
	and.b32  	%r47, %r13, 1;
	setp.eq.b32 	%p9, %r47, 1;
	not.pred 	%p10, %p9;
	@%p10 bra 	$L__BB2_13;
	mul.wide.u32 	%rd24, %r54, 4;
	add.s64 	%rd25, %rd1, %rd24;
	ld.global.f32 	%f256, [%rd25];
	fma.rn.f32 	%f257, %f5, %f256, %f4;
	fma.rn.f32 	%f258, %f257, 0f3BBB989D, 0f3F000000;
	cvt.sat.f32.f32 	%f259, %f258;
	mov.f32 	%f260, 0f4B400001;
	mov.f32 	%f261, 0f437C0000;
	fma.rm.f32 	%f262, %f259, %f261, %f260;
	add.f32 	%f263, %f262, 0fCB40007F;
	neg.f32 	%f264, %f263;
	fma.rn.f32 	%f265, %f257, 0f3FB8AA3B, %f264;
	fma.rn.f32 	%f266, %f257, 0f32A57060, %f265;
	mov.b32 	%r48, %f262;
	shl.b32 	%r49, %r48, 23;
	mov.b32 	%f267, %r49;
	ex2.approx.ftz.f32 	%f268, %f266;
	mul.f32 	%f269, %f268, %f267;
	mul.f32 	%f270, %f18, %f269;
	sub.f32 	%f271, %f270, %f1;
	max.f32 	%f272, %f271, 0f00000000;
	add.f32 	%f297, %f297, %f272;
$L__BB2_13:
	cvt.rn.f32.s32 	%f273, %r13;
	div.rn.f32 	%f274, %f297, %f273;
	neg.f32 	%f275, %f3;
	mul.f32 	%f276, %f2, %f275;
	fma.rn.f32 	%f277, %f276, 0f3BBB989D, 0f3F000000;
	cvt.sat.f32.f32 	%f278, %f277;
	mov.f32 	%f279, 0f4B400001;
	mov.f32 	%f280, 0f437C0000;
	fma.rm.f32 	%f281, %f278, %f280, %f279;
	add.f32 	%f282, %f281, 0fCB40007F;
	neg.f32 	%f283, %f282;
	fma.rn.f32 	%f284, %f276, 0f3FB8AA3B, %f283;
	fma.rn.f32 	%f285, %f276, 0f32A57060, %f284;
	mov.b32 	%r50, %f281;
	shl.b32 	%r51, %r50, 23;
	mov.b32 	%f286, %r51;
	ex2.approx.ftz.f32 	%f287, %f285;
	mul.f32 	%f288, %f287, %f286;
	mul.f32 	%f289, %f274, %f288;
	cvta.to.global.u64 	%rd26, %rd5;
	add.s64 	%rd28, %rd26, %rd15;
	st.global.f32 	[%rd28], %f289;
$L__BB2_14:
	ret;

}


// ===== COMPILED SASS (sm_100) =====

	.target	sm_100

	.elftype	@"ET_EXEC"


//--------------------- .note.nv.tkinfo           --------------------------
	.section	.note.nv.tkinfo,"",@"SHT_NOTE"
	.sectionflags	@"SHF_NOTE_NV_TKINFO"
	.tkinfo
        /*0018*/ 	.word	0x00000002
        /*0030*/ 	.string	""
        /*0030*/ 	.string	"ptxas"
        /*0030*/ 	.string	"Cuda compilation tools, release 13.0, V13.0.88"
        /*0030*/ 	.string	"Build cuda_13.0.r13.0/compiler.36424714_0"
        /*0030*/ 	.string	"-arch sm_100 -m 64 "



//--------------------- .note.nv.cuinfo           --------------------------
	.section	.note.nv.cuinfo,"",@"SHT_NOTE"
	.sectionflags	@"SHF_NOTE_NV_CUINFO"
        /*0018*/ 	.short	0x0002
        /*001a*/ 	.short	0x0064
        /*001c*/ 	.short	0x0082
	.zero		2


//--------------------- .nv.info                  --------------------------
	.section	.nv.info,"",@"SHT_CUDA_INFO"
	.align	4


	//----- nvinfo : EIATTR_REGCOUNT
	.align		4
        /*0000*/ 	.byte	0x04, 0x2f
        /*0002*/ 	.short	(.L_10 - .L_9)
	.align		4
.L_9:
        /*0004*/ 	.word	index@(_Z22setupRandStates_kernelP17curandStateXORWOWyi)
        /*0008*/ 	.word	0x0000001f


	//----- nvinfo : EIATTR_FRAME_SIZE
	.align		4
.L_10:
        /*000c*/ 	.byte	0x04, 0x11
        /*000e*/ 	.short	(.L_12 - .L_11)
	.align		4
.L_11:
        /*0010*/ 	.word	index@(_Z22setupRandStates_kernelP17curandStateXORWOWyi)
        /*0014*/ 	.word	0x00000000


	//----- nvinfo : EIATTR_REGCOUNT
	.align		4
.L_12:
        /*0018*/ 	.byte	0x04, 0x2f
        /*001a*/ 	.short	(.L_14 - .L_13)
	.align		4
.L_13:
        /*001c*/ 	.word	index@(_Z12fillZ_kernelPfP17curandStateXORWOWi)
        /*0020*/ 	.word	0x0000001c


	//----- nvinfo : EIATTR_FRAME_SIZE
	.align		4
.L_14:
        /*0024*/ 	.byte	0x04, 0x11
        /*0026*/ 	.short	(.L_16 - .L_15)
	.align		4
.L_15:
        /*0028*/ 	.word	index@($__internal_2_$__cuda_sm20_sqrt_rn_f32_slowpath)
        /*002c*/ 	.word	0x00000000


	//----- nvinfo : EIATTR_FRAME_SIZE
	.align		4
.L_16:
        /*0030*/ 	.byte	0x04, 0x11
        /*0032*/ 	.short	(.L_18 - .L_17)
	.align		4
.L_17:
        /*0034*/ 	.word	index@(_Z12fillZ_kernelPfP17curandStateXORWOWi)
        /*0038*/ 	.word	0x00000000


	//----- nvinfo : EIATTR_REGCOUNT
	.align		4
.L_18:
        /*003c*/ 	.byte	0x04, 0x2f
        /*003e*/ 	.short	(.L_20 - .L_19)
	.align		4
.L_19:
        /*0040*/ 	.word	index@(_Z30monteCarloCallPrice_kernel_CRNPfPKffS1_S1_S1_S1_ii)
        /*0044*/ 	.word	0x0000001e


	//----- nvinfo : EIATTR_FRAME_SIZE
	.align		4
.L_20:
        /*0048*/ 	.byte	0x04, 0x11
        /*004a*/ 	.short	(.L_22 - .L_21)
	.align		4
.L_21:
        /*004c*/ 	.word	index@($__internal_1_$__cuda_sm3x_div_rn_noftz_f32_slowpath)
        /*0050*/ 	.word	0x00000000


	//----- nvinfo : EIATTR_FRAME_SIZE
	.align		4
.L_22:
        /*0054*/ 	.byte	0x04, 0x11
        /*0056*/ 	.short	(.L_24 - .L_23)
	.align		4
.L_23:
        /*0058*/ 	.word	index@($__internal_0_$__cuda_sm20_sqrt_rn_f32_slowpath)
        /*005c*/ 	.word	0x00000000


	//----- nvinfo : EIATTR_FRAME_SIZE
	.align		4
.L_24:
        /*0060*/ 	.byte	0x04, 0x11
        /*0062*/ 	.short	(.L_26 - .L_25)
	.align		4
.L_25:
        /*0064*/ 	.word	index@(_Z30monteCarloCallPrice_kernel_CRNPfPKffS1_S1_S1_S1_ii)
        /*0068*/ 	.word	0x00000000


	//----- nvinfo : EIATTR_MIN_STACK_SIZE
	.align		4
.L_26:
        /*006c*/ 	.byte	0x04, 0x12
        /*006e*/ 	.short	(.L_28 - .L_27)
	.align		4
.L_27:
        /*0070*/ 	.word	index@(_Z30monteCarloCallPrice_kernel_CRNPfPKffS1_S1_S1_S1_ii)
        /*0074*/ 	.word	0x00000000


	//----- nvinfo : EIATTR_MIN_STACK_SIZE
	.align		4
.L_28:
        /*0078*/ 	.byte	0x04, 0x12
        /*007a*/ 	.short	(.L_30 - .L_29)
	.align		4
.L_29:
        /*007c*/ 	.word	index@(_Z12fillZ_kernelPfP17curandStateXORWOWi)
        /*0080*/ 	.word	0x00000000


	//----- nvinfo : EIATTR_MIN_STACK_SIZE
	.align		4
.L_30:
        /*0084*/ 	.byte	0x04, 0x12
        /*0086*/ 	.short	(.L_32 - .L_31)
	.align		4
.L_31:
        /*0088*/ 	.word	index@(_Z22setupRandStates_kernelP17curandStateXORWOWyi)
        /*008c*/ 	.word	0x00000000
.L_32:


//--------------------- .nv.compat                --------------------------
	.section	.nv.compat,"",@"SHT_CUDA_COMPAT_INFO"
	.align	4
        /*0000*/ 	.byte	0x02, 0x09, 0x00, 0x00, 0x02, 0x02, 0x01, 0x00, 0x02, 0x05, 0x05, 0x00, 0x03, 0x07, 0x01, 0x01
        /*0010*/ 	.byte	0x02, 0x03, 0x00, 0x00, 0x02, 0x06, 0x01, 0x00, 0x04, 0x0b, 0x08, 0x00, 0x01, 0x00, 0x00, 0x00
        /*0020*/ 	.byte	0x00, 0x00, 0x00, 0x00


//--------------------- .nv.info._Z30monteCarloCallPrice_kernel_CRNPfPKffS1_S1_S1_S1_ii --------------------------
	.section	.nv.info._Z30monteCarloCallPrice_kernel_CRNPfPKffS1_S1_S1_S1_ii,"",@"SHT_CUDA_INFO"
	.sectionflags	@""
	.align	4


	//----- nvinfo : EIATTR_CUDA_API_VERSION
	.align		4
        /*0000*/ 	.byte	0x04, 0x37
        /*0002*/ 	.short	(.L_34 - .L_33)
.L_33:
        /*0004*/ 	.word	0x00000082


	//----- nvinfo : EIATTR_KPARAM_INFO
	.align		4
.L_34:
        /*0008*/ 	.byte	0x04, 0x17
        /*000a*/ 	.short	(.L_36 - .L_35)
.L_35:
        /*000c*/ 	.word	0x00000000
        /*0010*/ 	.short	0x0008
        /*0012*/ 	.short	0x003c
        /*0014*/ 	.byte	0x00, 0xf0, 0x11, 0x00


	//----- nvinfo : EIATTR_KPARAM_INFO
	.align		4
.L_36:
        /*0018*/ 	.byte	0x04, 0x17
        /*001a*/ 	.short	(.L_38 - .L_37)
.L_37:
        /*001c*/ 	.word	0x00000000
        /*0020*/ 	.short	0x0007
        /*0022*/ 	.short	0x0038
        /*0024*/ 	.byte	0x00, 0xf0, 0x11, 0x00


	//----- nvinfo : EIATTR_KPARAM_INFO
	.align		4
.L_38:
        /*0028*/ 	.byte	0x04, 0x17
        /*002a*/ 	.short	(.L_40 - .L_39)
.L_39:
        /*002c*/ 	.word	0x00000000
        /*0030*/ 	.short	0x0006
        /*0032*/ 	.short	0x0030
        /*0034*/ 	.byte	0x00, 0xf5, 0x21, 0x00


	//----- nvinfo : EIATTR_KPARAM_INFO
	.align		4
.L_40:
        /*0038*/ 	.byte	0x04, 0x17
        /*003a*/ 	.short	(.L_42 - .L_41)
.L_41:
        /*003c*/ 	.word	0x00000000
        /*0040*/ 	.short	0x0005
        /*0042*/ 	.short	0x0028
        /*0044*/ 	.byte	0x00, 0xf5, 0x21, 0x00


	//----- nvinfo : EIATTR_KPARAM_INFO
	.align		4
.L_42:
        /*0048*/ 	.byte	0x04, 0x17
        /*004a*/ 	.short	(.L_44 - .L_43)
.L_43:
        /*004c*/ 	.word	0x00000000
        /*0050*/ 	.short	0x0004
        /*0052*/ 	.short	0x0020
        /*0054*/ 	.byte	0x00, 0xf5, 0x21, 0x00


	//----- nvinfo : EIATTR_KPARAM_INFO
	.align		4
.L_44:
        /*0058*/ 	.byte	0x04, 0x17
        /*005a*/ 	.short	(.L_46 - .L_45)
.L_45:
        /*005c*/ 	.word	0x00000000
        /*0060*/ 	.short	0x0003
        /*0062*/ 	.short	0x0018
        /*0064*/ 	.byte	0x00, 0xf5, 0x21, 0x00


	//----- nvinfo : EIATTR_KPARAM_INFO
	.align		4
.L_46:
        /*0068*/ 	.byte	0x04, 0x17
        /*006a*/ 	.short	(.L_48 - .L_47)
.L_47:
        /*006c*/ 	.word	0x00000000
        /*0070*/ 	.short	0x0002
        /*0072*/ 	.short	0x0010
        /*0074*/ 	.byte	0x00, 0xf0, 0x11, 0x00


	//----- nvinfo : EIATTR_KPARAM_INFO
	.align		4
.L_48:
        /*0078*/ 	.byte	0x04, 0x17
        /*007a*/ 	.short	(.L_50 - .L_49)
.L_49:
        /*007c*/ 	.word	0x00000000
        /*0080*/ 	.short	0x0001
        /*0082*/ 	.short	0x0008
        /*0084*/ 	.byte	0x00, 0xf5, 0x21, 0x00


	//----- nvinfo : EIATTR_KPARAM_INFO
	.align		4
.L_50:
        /*0088*/ 	.byte	0x04, 0x17
        /*008a*/ 	.short	(.L_52 - .L_51)
.L_51:
        /*008c*/ 	.word	0x00000000
        /*0090*/ 	.short	0x0000
        /*0092*/ 	.short	0x0000
        /*0094*/ 	.byte	0x00, 0xf5, 0x21, 0x00


	//----- nvinfo : EIATTR_SPARSE_MMA_MASK
	.align		4
.L_52:
        /*0098*/ 	.byte	0x03, 0x50
        /*009a*/ 	.short	0x0000


	//----- nvinfo : EIATTR_MAXREG_COUNT
	.align		4
        /*009c*/ 	.byte	0x03, 0x1b
        /*009e*/ 	.short	0x00ff


	//----- nvinfo : EIATTR_MERCURY_ISA_VERSION
	.align		4
        /*00a0*/ 	.byte	0x03, 0x5f
        /*00a2*/ 	.short	0x0101


	//----- nvinfo : EIATTR_VRC_CTA_INIT_COUNT
	.align		4
        /*00a4*/ 	.byte	0x02, 0x4a
	.zero		1
	.zero		1


	//----- nvinfo : EIATTR_EXIT_INSTR_OFFSETS
	.align		4
        /*00a8*/ 	.byte	0x04, 0x1c
        /*00aa*/ 	.short	(.L_54 - .L_53)


	//   ....[0]....
.L_53:
        /*00ac*/ 	.word	0x00000070


	//   ....[1]....
        /*00b0*/ 	.word	0x000013e0


	//----- nvinfo : EIATTR_CRS_STACK_SIZE
	.align		4
.L_54:
        /*00b4*/ 	.byte	0x04, 0x1e
        /*00b6*/ 	.short	(.L_56 - .L_55)
.L_55:
        /*00b8*/ 	.word	0x00000000


	//----- nvinfo : EIATTR_CBANK_PARAM_SIZE
	.align		4
.L_56:
        /*00bc*/ 	.byte	0x03, 0x19
        /*00be*/ 	.short	0x0040


	//----- nvinfo : EIATTR_PARAM_CBANK
	.align		4
        /*00c0*/ 	.byte	0x04, 0x0a
        /*00c2*/ 	.short	(.L_58 - .L_57)
	.align		4
.L_57:
        /*00c4*/ 	.word	index@(.nv.constant0._Z30monteCarloCallPrice_kernel_CRNPfPKffS1_S1_S1_S1_ii)
        /*00c8*/ 	.short	0x0380
        /*00ca*/ 	.short	0x0040


	//----- nvinfo : EIATTR_SW_WAR
	.align		4
.L_58:
        /*00cc*/ 	.byte	0x04, 0x36
        /*00ce*/ 	.short	(.L_60 - .L_59)
.L_59:
        /*00d0*/ 	.word	0x00000008
.L_60:


//--------------------- .nv.info._Z12fillZ_kernelPfP17curandStateXORWOWi --------------------------
	.section	.nv.info._Z12fillZ_kernelPfP17curandStateXORWOWi,"",@"SHT_CUDA_INFO"
	.sectionflags	@""
	.align	4


	//----- nvinfo : EIATTR_CUDA_API_VERSION
	.align		4
        /*0000*/ 	.byte	0x04, 0x37
        /*0002*/ 	.short	(.L_62 - .L_61)
.L_61:
        /*0004*/ 	.word	0x00000082


	//----- nvinfo : EIATTR_KPARAM_INFO
	.align		4
.L_62:
        /*0008*/ 	.byte	0x04, 0x17
        /*000a*/ 	.short	(.L_64 - .L_63)
.L_63:
        /*000c*/ 	.word	0x00000000
        /*0010*/ 	.short	0x0002
        /*0012*/ 	.short	0x0010
        /*0014*/ 	.byte	0x00, 0xf0, 0x11, 0x00


	//----- nvinfo : EIATTR_KPARAM_INFO
	.align		4
.L_64:
        /*0018*/ 	.byte	0x04, 0x17
        /*001a*/ 	.short	(.L_66 - .L_65)
.L_65:
        /*001c*/ 	.word	0x00000000
        /*0020*/ 	.short	0x0001
        /*0022*/ 	.short	0x0008
        /*0024*/ 	.byte	0x00, 0xf5, 0x21, 0x00


	//----- nvinfo : EIATTR_KPARAM_INFO
	.align		4
.L_66:
        /*0028*/ 	.byte	0x04, 0x17
        /*002a*/ 	.short	(.L_68 - .L_67)
.L_67:
        /*002c*/ 	.word	0x00000000
        /*0030*/ 	.short	0x0000
        /*0032*/ 	.short	0x0000
        /*0034*/ 	.byte	0x00, 0xf5, 0x21, 0x00


	//----- nvinfo : EIATTR_SPARSE_MMA_MASK
	.align		4
.L_68:
        /*0038*/ 	.byte	0x03, 0x50
        /*003a*/ 	.short	0x0000


	//----- nvinfo : EIATTR_MAXREG_COUNT
	.align		4
        /*003c*/ 	.byte	0x03, 0x1b
        /*003e*/ 	.short	0x00ff


	//----- nvinfo : EIATTR_MERCURY_ISA_VERSION
	.align		4
        /*0040*/ 	.byte	0x03, 0x5f
        /*0042*/ 	.short	0x0101


	//----- nvinfo : EIATTR_VRC_CTA_INIT_COUNT
	.align		4
        /*0044*/ 	.byte	0x02, 0x4a
	.zero		1
	.zero		1


	//----- nvinfo : EIATTR_EXIT_INSTR_OFFSETS
	.align		4
        /*0048*/ 	.byte	0x04, 0x1c
        /*004a*/ 	.short	(.L_70 - .L_69)


	//   ....[0]....
.L_69:
        /*004c*/ 	.word	0x00000070


	//   ....[1]....
        /*0050*/ 	.word	0x000006c0


	//----- nvinfo : EIATTR_CRS_STACK_SIZE
	.align		4
.L_70:
        /*0054*/ 	.byte	0x04, 0x1e
        /*0056*/ 	.short	(.L_72 - .L_71)
.L_71:
        /*0058*/ 	.word	0x00000000


	//----- nvinfo : EIATTR_CBANK_PARAM_SIZE
	.align		4
.L_72:
        /*005c*/ 	.byte	0x03, 0x19
        /*005e*/ 	.short	0x0014


	//----- nvinfo : EIATTR_PARAM_CBANK
	.align		4
        /*0060*/ 	.byte	0x04, 0x0a
        /*0062*/ 	.short	(.L_74 - .L_73)
	.align		4
.L_73:
        /*0064*/ 	.word	index@(.nv.constant0._Z12fillZ_kernelPfP17curandStateXORWOWi)
        /*0068*/ 	.short	0x0380
        /*006a*/ 	.short	0x0014


	//----- nvinfo : EIATTR_SW_WAR
	.align		4
.L_74:
        /*006c*/ 	.byte	0x04, 0x36
        /*006e*/ 	.short	(.L_76 - .L_75)
.L_75:
        /*0070*/ 	.word	0x00000008
.L_76:


//--------------------- .nv.info._Z22setupRandStates_kernelP17curandStateXORWOWyi --------------------------
	.section	.nv.info._Z22setupRandStates_kernelP17curandStateXORWOWyi,"",@"SHT_CUDA_INFO"
	.sectionflags	@""
	.align	4


	//----- nvinfo : EIATTR_CUDA_API_VERSION
	.align		4
        /*0000*/ 	.byte	0x04, 0x37
        /*0002*/ 	.short	(.L_78 - .L_77)
.L_77:
        /*0004*/ 	.word	0x00000082


	//----- nvinfo : EIATTR_KPARAM_INFO
	.align		4
.L_78:
        /*0008*/ 	.byte	0x04, 0x17
        /*000a*/ 	.short	(.L_80 - .L_79)
.L_79:
        /*000c*/ 	.word	0x00000000
        /*0010*/ 	.short	0x0002
        /*0012*/ 	.short	0x0010
        /*0014*/ 	.byte	0x00, 0xf0, 0x11, 0x00


	//----- nvinfo : EIATTR_KPARAM_INFO
	.align		4
.L_80:
        /*0018*/ 	.byte	0x04, 0x17
        /*001a*/ 	.short	(.L_82 - .L_81)
.L_81:
        /*001c*/ 	.word	0x00000000
        /*0020*/ 	.short	0x0001
        /*0022*/ 	.short	0x0008
        /*0024*/ 	.byte	0x00, 0xf0, 0x21, 0x00


	//----- nvinfo : EIATTR_KPARAM_INFO
	.align		4
.L_82:
        /*0028*/ 	.byte	0x04, 0x17
        /*002a*/ 	.short	(.L_84 - .L_83)
.L_83:
        /*002c*/ 	.word	0x00000000
        /*0030*/ 	.short	0x0000
        /*0032*/ 	.short	0x0000
        /*0034*/ 	.byte	0x00, 0xf5, 0x21, 0x00


	//----- nvinfo : EIATTR_SPARSE_MMA_MASK
	.align		4
.L_84:
        /*0038*/ 	.byte	0x03, 0x50
        /*003a*/ 	.short	0x0000


	//----- nvinfo : EIATTR_MAXREG_COUNT
	.align		4
        /*003c*/ 	.byte	0x03, 0x1b
        /*003e*/ 	.short	0x00ff


	//----- nvinfo : EIATTR_MERCURY_ISA_VERSION
	.align		4
        /*0040*/ 	.byte	0x03, 0x5f
        /*0042*/ 	.short	0x0101


	//----- nvinfo : EIATTR_VRC_CTA_INIT_COUNT
	.align		4
        /*0044*/ 	.byte	0x02, 0x4a
	.zero		1
	.zero		1


	//----- nvinfo : EIATTR_EXIT_INSTR_OFFSETS
	.align		4
        /*0048*/ 	.byte	0x04, 0x1c
        /*004a*/ 	.short	(.L_86 - .L_85)


	//   ....[0]....
.L_85:
        /*004c*/ 	.word	0x00000070


	//   ....[1]....
        /*0050*/ 	.word	0x00000f00


	//----- nvinfo : EIATTR_CRS_STACK_SIZE
	.align		4
.L_86:
        /*0054*/ 	.byte	0x04, 0x1e
        /*0056*/ 	.short	(.L_88 - .L_87)
.L_87:
        /*0058*/ 	.word	0x00000000


	//----- nvinfo : EIATTR_CBANK_PARAM_SIZE
	.align		4
.L_88:
        /*005c*/ 	.byte	0x03, 0x19
        /*005e*/ 	.short	0x0014


	//----- nvinfo : EIATTR_PARAM_CBANK
	.align		4
        /*0060*/ 	.byte	0x04, 0x0a
        /*0062*/ 	.short	(.L_90 - .L_89)
	.align		4
.L_89:
        /*0064*/ 	.word	index@(.nv.constant0._Z22setupRandStates_kernelP17curandStateXORWOWyi)
        /*0068*/ 	.short	0x0380
        /*006a*/ 	.short	0x0014


	//----- nvinfo : EIATTR_SW_WAR
	.align		4
.L_90:
        /*006c*/ 	.byte	0x04, 0x36
        /*006e*/ 	.short	(.L_92 - .L_91)
.L_91:
        /*0070*/ 	.word	0x00000008
.L_92:


//--------------------- .nv.callgraph             --------------------------
	.section	.nv.callgraph,"",@"SHT_CUDA_CALLGRAPH"
	.align	4
	.sectionentsize	8
	.align		4
        /*0000*/ 	.word	0x00000000
	.align		4
        /*0004*/ 	.word	0xffffffff
	.align		4
        /*0008*/ 	.word	0x00000000
	.align		4
        /*000c*/ 	.word	0xfffffffe
	.align		4
        /*0010*/ 	.word	0x00000000
	.align		4
        /*0014*/ 	.word	0xfffffffd
	.align		4
        /*0018*/ 	.word	0x00000000
	.align		4
        /*001c*/ 	.word	0xfffffffc


//--------------------- .nv.constant4             --------------------------
	.section	.nv.constant4,"a",@progbits
	.align	8
	.align		8
.nv.constant4:
        /*0000*/ 	.dword	precalc_xorwow_matrix
	.align		8
        /*0008*/ 	.dword	precalc_xorwow_offset_matrix
	.align		8
        /*0010*/ 	.dword	mrg32k3aM1
	.align		8
        /*0018*/ 	.dword	mrg32k3aM2
	.align		8
        /*0020*/ 	.dword	mrg32k3aM1SubSeq
	.align		8
        /*0028*/ 	.dword	mrg32k3aM2SubSeq
	.align		8
        /*0030*/ 	.dword	mrg32k3aM1Seq
	.align		8
        /*0038*/ 	.dword	mrg32k3aM2Seq


//--------------------- .nv.constant3             --------------------------
	.section	.nv.constant3,"a",@progbits
	.align	8
.nv.constant3:
	.type		__cr_lgamma_table,@object
	.size		__cr_lgamma_table,(.L_8 - __cr_lgamma_table)
__cr_lgamma_table:
        /*0000*/ 	.byte	0x00, 0x00, 0x00, 0x00, 0x00, 0x00, 0x00, 0x00, 0x00, 0x00, 0x00, 0x00, 0x00, 0x00, 0x00, 0x00
        /*0010*/ 	.byte	0xef, 0x39, 0xfa, 0xfe, 0x42, 0x2e, 0xe6, 0x3f, 0x02, 0x20, 0x2a, 0xfa, 0x0b, 0xab, 0xfc, 0x3f
        /*0020*/ 	.byte	0xf9, 0x2c, 0x92, 0x7c, 0xa7, 0x6c, 0x09, 0x40, 0xc9, 0x79, 0x44, 0x3c, 0x64, 0x26, 0x13, 0x40
        /*0030*/ 	.byte	0xca, 0x01, 0xcf, 0x3a, 0x27, 0x51, 0x1a, 0x40, 0x30, 0xcc, 0x2d, 0xf3, 0xe1, 0x0c, 0x21, 0x40
        /*0040*/ 	.byte	0x0d, 0xb7, 0xfc, 0x82, 0x8e, 0x35, 0x25, 0x40
.L_8:


//--------------------- .text._Z30monteCarloCallPrice_kernel_CRNPfPKffS1_S1_S1_S1_ii --------------------------
	.section	.text._Z30monteCarloCallPrice_kernel_CRNPfPKffS1_S1_S1_S1_ii,"ax",@progbits
	.align	128
        .global         _Z30monteCarloCallPrice_kernel_CRNPfPKffS1_S1_S1_S1_ii
        .type           _Z30monteCarloCallPrice_kernel_CRNPfPKffS1_S1_S1_S1_ii,@function
        .size           _Z30monteCarloCallPrice_kernel_CRNPfPKffS1_S1_S1_S1_ii,(.L_x_41 - _Z30monteCarloCallPrice_kernel_CRNPfPKffS1_S1_S1_S1_ii)
        .other          _Z30monteCarloCallPrice_kernel_CRNPfPKffS1_S1_S1_S1_ii,@"STO_CUDA_ENTRY STV_DEFAULT"
_Z30monteCarloCallPrice_kernel_CRNPfPKffS1_S1_S1_S1_ii:
.text._Z30monteCarloCallPrice_kernel_CRNPfPKffS1_S1_S1_S1_ii:
[----:B------:R-:W-:Y:S01]  /*0000*/  LDC R1, c[0x0][0x37c] ;  /* 0x0000df00ff017b82 */ /* 0x000fe20000000800 */
[----:B------:R-:W0:Y:S07]  /*0010*/  S2R R3, SR_TID.X ;  /* 0x0000000000037919 */ /* 0x000e2e0000002100 */
[----:B------:R-:W0:Y:S01]  /*0020*/  S2UR UR4, SR_CTAID.X ;  /* 0x00000000000479c3 */ /* 0x000e220000002500 */
[----:B------:R-:W1:Y:S07]  /*0030*/  LDCU UR5, c[0x0][0x3b8] ;  /* 0x00007700ff0577ac */ /* 0x000e6e0008000800 */
[----:B------:R-:W0:Y:S02]  /*0040*/  LDC R4, c[0x0][0x360] ;  /* 0x0000d800ff047b82 */ /* 0x000e240000000800 */
[----:B0-----:R-:W-:-:S05]  /*0050*/  IMAD R4, R4, UR4, R3 ;  /* 0x0000000404047c24 */ /* 0x001fca000f8e0203 */
[----:B-1----:R-:W-:-:S13]  /*0060*/  ISETP.GE.AND P0, PT, R4, UR5, PT ;  /* 0x0000000504007c0c */ /* 0x002fda000bf06270 */
[----:B------:R-:W-:Y:S05]  /*0070*/  @P0 EXIT ;  /* 0x000000000000094d */ /* 0x000fea0003800000 */
[----:B------:R-:W0:Y:S01]  /*0080*/  LDC.64 R8, c[0x0][0x3a0] ;  /* 0x0000e800ff087b82 */ /* 0x000e220000000a00 */
[----:B------:R-:W1:Y:S07]  /*0090*/  LDCU.64 UR10, c[0x0][0x358] ;  /* 0x00006b00ff0a77ac */ /* 0x000e6e0008000a00 */
[----:B------:R-:W2:Y:S08]  /*00a0*/  LDC.64 R12, c[0x0][0x3b0] ;  /* 0x0000ec00ff0c7b82 */ /* 0x000eb00000000a00 */
[----:B------:R-:W3:Y:S08]  /*00b0*/  LDC.64 R2, c[0x0][0x398] ;  /* 0x0000e600ff027b82 */ /* 0x000ef00000000a00 */
[----:B------:R-:W4:Y:S01]  /*00c0*/  LDC.64 R10, c[0x0][0x3a8] ;  /* 0x0000ea00ff0a7b82 */ /* 0x000f220000000a00 */
[----:B0-----:R-:W-:-:S05]  /*00d0*/  IMAD.WIDE R8, R4, 0x4, R8 ;  /* 0x0000000404087825 */ /* 0x001fca00078e0208 */
[----:B-1----:R-:W4:Y:S01]  /*00e0*/  LDG.E R6, desc[UR10][R8.64] ;  /* 0x0000000a08067981 */ /* 0x002f22000c1e1900 */
[----:B--2---:R-:W-:-:S06]  /*00f0*/  IMAD.WIDE R12, R4, 0x4, R12 ;  /* 0x00000004040c7825 */ /* 0x004fcc00078e020c */
[----:B------:R0:W5:Y:S01]  /*0100*/  LDG.E R12, desc[UR10][R12.64] ;  /* 0x0000000a0c0c7981 */ /* 0x000162000c1e1900 */
[----:B---3--:R-:W-:-:S05]  /*0110*/  IMAD.WIDE R2, R4, 0x4, R2 ;  /* 0x0000000404027825 */ /* 0x008fca00078e0202 */
[----:B------:R0:W5:Y:S01]  /*0120*/  LDG.E R7, desc[UR10][R2.64] ;  /* 0x0000000a02077981 */ /* 0x000162000c1e1900 */
[----:B----4-:R-:W-:-:S05]  /*0130*/  IMAD.WIDE R10, R4, 0x4, R10 ;  /* 0x00000004040a7825 */ /* 0x010fca00078e020a */
[----:B------:R0:W5:Y:S01]  /*0140*/  LDG.E R5, desc[UR10][R10.64] ;  /* 0x0000000a0a057981 */ /* 0x000162000c1e1900 */
[----:B------:R-:W-:Y:S01]  /*0150*/  BSSY.RECONVERGENT B0, `(.L_x_0) ;  /* 0x000000d000007945 */ /* 0x000fe20003800200 */
[----:B------:R-:W-:Y:S01]  /*0160*/  IADD3 R0, PT, PT, R6, -0xd000000, RZ ;  /* 0xf300000006007810 */ /* 0x000fe20007ffe0ff */
[----:B------:R0:W1:Y:S03]  /*0170*/  MUFU.RSQ R15, R6 ;  /* 0x00000006000f7308 */ /* 0x0000660000001400 */
[----:B------:R-:W-:-:S13]  /*0180*/  ISETP.GT.U32.AND P0, PT, R0, 0x727fffff, PT ;  /* 0x727fffff0000780c */ /* 0x000fda0003f04070 */
[----:B0-----:R-:W-:Y:S05]  /*0190*/  @!P0 BRA `(.L_x_1) ;  /* 0x0000000000108947 */ /* 0x001fea0003800000 */
[----:B------:R-:W-:-:S07]  /*01a0*/  MOV R11, 0x1c0 ;  /* 0x000001c0000b7802 */ /* 0x000fce0000000f00 */
[----:B-1---5:R-:W-:Y:S05]  /*01b0*/  CALL.REL.NOINC `($__internal_0_$__cuda_sm20_sqrt_rn_f32_slowpath) ;  /* 0x00000010008c7944 */ /* 0x022fea0003c00000 */
[----:B------:R-:W-:Y:S01]  /*01c0*/  MOV R3, R0 ;  /* 0x0000000000037202 */ /* 0x000fe20000000f00 */
[----:B------:R-:W-:Y:S06]  /*01d0*/  BRA `(.L_x_2) ;  /* 0x0000000000107947 */ /* 0x000fec0003800000 */
.L_x_1:
[----:B-1----:R-:W-:Y:S01]  /*01e0*/  FMUL.FTZ R3, R6, R15 ;  /* 0x0000000f06037220 */ /* 0x002fe20000410000 */
[----:B------:R-:W-:-:S03]  /*01f0*/  FMUL.FTZ R15, R15, 0.5 ;  /* 0x3f0000000f0f7820 */ /* 0x000fc60000410000 */
[----:B------:R-:W-:-:S04]  /*0200*/  FFMA R0, -R3, R3, R6 ;  /* 0x0000000303007223 */ /* 0x000fc80000000106 */
[----:B------:R-:W-:-:S07]  /*0210*/  FFMA R3, R0, R15, R3 ;  /* 0x0000000f00037223 */ /* 0x000fce0000000003 */
.L_x_2:
[----:B------:R-:W-:Y:S05]  /*0220*/  BSYNC.RECONVERGENT B0 ;  /* 0x0000000000007941 */ /* 0x000fea0003800200 */
.L_x_0:
[----:B------:R-:W0:Y:S01]  /*0230*/  LDCU UR9, c[0x0][0x3bc] ;  /* 0x00007780ff0977ac */ /* 0x000e220008000800 */
[----:B------:R-:W-:Y:S01]  /*0240*/  HFMA2 R15, -RZ, RZ, 0, 0 ;  /* 0x00000000ff0f7431 */ /* 0x000fe200000001ff */
[----:B0-----:R-:W-:-:S09]  /*0250*/  UISETP.GE.AND UP0, UPT, UR9, 0x1, UPT ;  /* 0x000000010900788c */ /* 0x001fd2000bf06270 */
[----:B------:R-:W-:Y:S05]  /*0260*/  BRA.U !UP0, `(.L_x_3) ;  /* 0x0000000d08e87547 */ /* 0x000fea000b800000 */
[----:B------:R-:W-:Y:S01]  /*0270*/  UISETP.GE.U32.AND UP1, UPT, UR9, 0x8, UPT ;  /* 0x000000080900788c */ /* 0x000fe2000bf26070 */
[C---:B-----5:R-:W-:Y:S01]  /*0280*/  FMUL R0, R12.reuse, -0.5 ;  /* 0xbf0000000c007820 */ /* 0x060fe20000400000 */
[----:B------:R-:W-:Y:S01]  /*0290*/  ULOP3.LUT UR6, UR9, 0x7, URZ, 0xc0, !UPT ;  /* 0x0000000709067892 */ /* 0x000fe2000f8ec0ff */
[----:B------:R-:W-:Y:S02]  /*02a0*/  MOV R15, RZ ;  /* 0x000000ff000f7202 */ /* 0x000fe40000000f00 */
[C---:B------:R-:W-:Y:S01]  /*02b0*/  FFMA R9, R12.reuse, R0, R5 ;  /* 0x000000000c097223 */ /* 0x040fe20000000005 */
[----:B------:R-:W-:Y:S01]  /*02c0*/  FMUL R0, R12, R3 ;  /* 0x000000030c007220 */ /* 0x000fe20000400000 */
[----:B------:R-:W-:Y:S01]  /*02d0*/  MOV R8, RZ ;  /* 0x000000ff00087202 */ /* 0x000fe20000000f00 */
[----:B------:R-:W-:Y:S01]  /*02e0*/  UISETP.NE.AND UP0, UPT, UR6, URZ, UPT ;  /* 0x000000ff0600728c */ /* 0x000fe2000bf05270 */
[----:B------:R-:W-:Y:S01]  /*02f0*/  FMUL R9, R6, R9 ;  /* 0x0000000906097220 */ /* 0x000fe20000400000 */
[----:B------:R-:W-:Y:S09]  /*0300*/  BRA.U !UP1, `(.L_x_4) ;  /* 0x0000000509e47547 */ /* 0x000ff2000b800000 */
[----:B------:R-:W0:Y:S01]  /*0310*/  LDCU.64 UR4, c[0x0][0x388] ;  /* 0x00007100ff0477ac */ /* 0x000e220008000a00 */
[----:B------:R-:W-:Y:S01]  /*0320*/  MOV R15, RZ ;  /* 0x000000ff000f7202 */ /* 0x000fe20000000f00 */
[----:B------:R-:W-:Y:S01]  /*0330*/  ULOP3.LUT UR7, UR9, 0x7ffffff8, URZ, 0xc0, !UPT ;  /* 0x7ffffff809077892 */ /* 0x000fe2000f8ec0ff */
[----:B------:R-:W1:Y:S05]  /*0340*/  LDCU UR12, c[0x0][0x390] ;  /* 0x00007200ff0c77ac */ /* 0x000e6a0008000800 */
[----:B------:R-:W-:Y:S01]  /*0350*/  MOV R8, UR7 ;  /* 0x0000000700087c02 */ /* 0x000fe20008000f00 */
[----:B------:R-:W-:Y:S02]  /*0360*/  UIADD3 UR8, UPT, UPT, -UR7, URZ, URZ ;  /* 0x000000ff07087290 */ /* 0x000fe4000fffe1ff */
[----:B0-----:R-:W-:-:S04]  /*0370*/  UIADD3 UR4, UP1, UPT, UR4, 0x10, URZ ;  /* 0x0000001004047890 */ /* 0x001fc8000ff3e0ff */
[----:B------:R-:W-:Y:S02]  /*0380*/  UIADD3.X UR5, UPT, UPT, URZ, UR5, URZ, UP1, !UPT ;  /* 0x00000005ff057290 */ /* 0x000fe40008ffe4ff */
[----:B------:R-:W-:-:S04]  /*0390*/  MOV R2, UR4 ;  /* 0x0000000400027c02 */ /* 0x000fc80008000f00 */
[----:B-1----:R-:W-:-:S07]  /*03a0*/  MOV R3, UR5 ;  /* 0x0000000500037c02 */ /* 0x002fce0008000f00 */
.L_x_5:
[----:B------:R-:W2:Y:S04]  /*03b0*/  LDG.E R10, desc[UR10][R2.64+-0x10] ;  /* 0xfffff00a020a7981 */ /* 0x000ea8000c1e1900 */
[----:B------:R-:W3:Y:S04]  /*03c0*/  LDG.E R21, desc[UR10][R2.64+-0xc] ;  /* 0xfffff40a02157981 */ /* 0x000ee8000c1e1900 */
[----:B------:R-:W4:Y:S04]  /*03d0*/  LDG.E R16, desc[UR10][R2.64+-0x8] ;  /* 0xfffff80a02107981 */ /* 0x000f28000c1e1900 */
[----:B------:R-:W5:Y:S04]  /*03e0*/  LDG.E R14, desc[UR10][R2.64+-0x4] ;  /* 0xfffffc0a020e7981 */ /* 0x000f68000c1e1900 */
[----:B------:R-:W4:Y:S04]  /*03f0*/  LDG.E R18, desc[UR10][R2.64] ;  /* 0x0000000a02127981 */ /* 0x000f28000c1e1900 */
[----:B------:R-:W5:Y:S04]  /*0400*/  LDG.E R17, desc[UR10][R2.64+0x4] ;  /* 0x0000040a02117981 */ /* 0x000f68000c1e1900 */
[----:B------:R-:W5:Y:S04]  /*0410*/  LDG.E R13, desc[UR10][R2.64+0x8] ;  /* 0x0000080a020d7981 */ /* 0x000f68000c1e1900 */
[----:B------:R0:W4:Y:S01]  /*0420*/  LDG.E R12, desc[UR10][R2.64+0xc] ;  /* 0x00000c0a020c7981 */ /* 0x000122000c1e1900 */
[----:B------:R-:W-:Y:S01]  /*0430*/  HFMA2 R11, -RZ, RZ, 0.96630859375, -0.0022525787353515625 ;  /* 0x3bbb989dff0b7431 */ /* 0x000fe200000001ff */
[----:B------:R-:W-:-:S04]  /*0440*/  UIADD3 UR8, UPT, UPT, UR8, 0x8, URZ ;  /* 0x0000000808087890 */ /* 0x000fc8000fffe0ff */
[----:B------:R-:W-:Y:S01]  /*0450*/  UISETP.NE.AND UP1, UPT, UR8, URZ, UPT ;  /* 0x000000ff0800728c */ /* 0x000fe2000bf25270 */
[----:B0-----:R-:W-:-:S04]  /*0460*/  IADD3 R2, P0, PT, R2, 0x20, RZ ;  /* 0x0000002002027810 */ /* 0x001fc80007f1e0ff */
[----:B------:R-:W-:Y:S01]  /*0470*/  IADD3.X R3, PT, PT, RZ, R3, RZ, P0, !PT ;  /* 0x00000003ff037210 */ /* 0x000fe200007fe4ff */
[----:B--2---:R-:W-:Y:S01]  /*0480*/  FFMA R22, R0, R10, R9 ;  /* 0x0000000a00167223 */ /* 0x004fe20000000009 */
[----:B------:R-:W-:-:S03]  /*0490*/  MOV R10, 0x437c0000 ;  /* 0x437c0000000a7802 */ /* 0x000fc60000000f00 */
[----:B------:R-:W-:Y:S01]  /*04a0*/  FFMA.SAT R19, R22, R11, 0.5 ;  /* 0x3f00000016137423 */ /* 0x000fe2000000200b */
[----:B---3--:R-:W-:-:S03]  /*04b0*/  FFMA R24, R0, R21, R9 ;  /* 0x0000001500187223 */ /* 0x008fc60000000009 */
[----:B------:R-:W-:-:S04]  /*04c0*/  FFMA.RM R20, R19, R10, 12582913 ;  /* 0x4b40000113147423 */ /* 0x000fc8000000400a */
[C---:B------:R-:W-:Y:S01]  /*04d0*/  FADD R19, R20.reuse, -12583039 ;  /* 0xcb40007f14137421 */ /* 0x040fe20000000000 */
[----:B------:R-:W-:-:S03]  /*04e0*/  SHF.L.U32 R20, R20, 0x17, RZ ;  /* 0x0000001714147819 */ /* 0x000fc600000006ff */
[----:B------:R-:W-:-:S04]  /*04f0*/  FFMA R19, R22, 1.4426950216293334961, -R19 ;  /* 0x3fb8aa3b16137823 */ /* 0x000fc80000000813 */
[----:B------:R-:W-:Y:S01]  /*0500*/  FFMA R23, R22, 1.925963033500011079e-08, R19 ;  /* 0x32a5706016177823 */ /* 0x000fe20000000013 */
[----:B------:R-:W-:-:S04]  /*0510*/  FFMA.SAT R19, R24, R11, 0.5 ;  /* 0x3f00000018137423 */ /* 0x000fc8000000200b */
[----:B------:R-:W-:Y:S01]  /*0520*/  FFMA.RM R19, R19, R10, 12582913 ;  /* 0x4b40000113137423 */ /* 0x000fe2000000400a */
[----:B------:R-:W0:Y:S01]  /*0530*/  MUFU.EX2 R23, R23 ;  /* 0x0000001700177308 */ /* 0x000e220000000800 */
[----:B----4-:R-:W-:Y:S02]  /*0540*/  FFMA R12, R0, R12, R9 ;  /* 0x0000000c000c7223 */ /* 0x010fe40000000009 */
[C---:B------:R-:W-:Y:S01]  /*0550*/  FADD R21, R19.reuse, -12583039 ;  /* 0xcb40007f13157421 */ /* 0x040fe20000000000 */
[----:B------:R-:W-:-:S03]  /*0560*/  SHF.L.U32 R26, R19, 0x17, RZ ;  /* 0x00000017131a7819 */ /* 0x000fc600000006ff */
[----:B------:R-:W-:-:S04]  /*0570*/  FFMA R21, R24, 1.4426950216293334961, -R21 ;  /* 0x3fb8aa3b18157823 */ /* 0x000fc80000000815 */
[----:B------:R-:W-:Y:S01]  /*0580*/  FFMA R21, R24, 1.925963033500011079e-08, R21 ;  /* 0x32a5706018157823 */ /* 0x000fe20000000015 */
[----:B------:R-:W-:Y:S01]  /*0590*/  FFMA R24, R0, R18, R9 ;  /* 0x0000001200187223 */ /* 0x000fe20000000009 */
[----:B0-----:R-:W-:-:S04]  /*05a0*/  FMUL R22, R20, R23 ;  /* 0x0000001714167220 */ /* 0x001fc80000400000 */
[----:B------:R-:W0:Y:S01]  /*05b0*/  MUFU.EX2 R21, R21 ;  /* 0x0000001500157308 */ /* 0x000e220000000800 */
[----:B------:R-:W-:Y:S01]  /*05c0*/  FFMA R20, R0, R16, R9 ;  /* 0x0000001000147223 */ /* 0x000fe20000000009 */
[----:B------:R-:W-:Y:S01]  /*05d0*/  FFMA R16, R22, UR12, -R7 ;  /* 0x0000000c16107c23 */ /* 0x000fe20008000807 */
[----:B-----5:R-:W-:Y:S02]  /*05e0*/  FFMA R22, R0, R14, R9 ;  /* 0x0000000e00167223 */ /* 0x020fe40000000009 */
[-C--:B------:R-:W-:Y:S02]  /*05f0*/  FFMA.SAT R23, R20, R11.reuse, 0.5 ;  /* 0x3f00000014177423 */ /* 0x080fe4000000200b */
[----:B------:R-:W-:Y:S02]  /*0600*/  FMNMX R16, RZ, R16, !PT ;  /* 0x00000010ff107209 */ /* 0x000fe40007800000 */
[----:B------:R-:W-:Y:S01]  /*0610*/  FFMA.RM R14, R23, R10, 12582913 ;  /* 0x4b400001170e7423 */ /* 0x000fe2000000400a */
[-C--:B------:R-:W-:Y:S01]  /*0620*/  FFMA.SAT R25, R22, R11.reuse, 0.5 ;  /* 0x3f00000016197423 */ /* 0x080fe2000000200b */
[----:B------:R-:W-:-:S02]  /*0630*/  FFMA.SAT R23, R24, R11, 0.5 ;  /* 0x3f00000018177423 */ /* 0x000fc4000000200b */
[----:B------:R-:W-:Y:S01]  /*0640*/  FADD R19, R14, -12583039 ;  /* 0xcb40007f0e137421 */ /* 0x000fe20000000000 */
[----:B------:R-:W-:Y:S01]  /*0650*/  FADD R16, R16, R15 ;  /* 0x0000000f10107221 */ /* 0x000fe20000000000 */
[-C--:B------:R-:W-:Y:S01]  /*0660*/  FFMA.RM R15, R25, R10.reuse, 12582913 ;  /* 0x4b400001190f7423 */ /* 0x080fe2000000400a */
[----:B0-----:R-:W-:Y:S01]  /*0670*/  FMUL R18, R26, R21 ;  /* 0x000000151a127220 */ /* 0x001fe20000400000 */
[----:B------:R-:W-:Y:S01]  /*0680*/  FFMA R19, R20, 1.4426950216293334961, -R19 ;  /* 0x3fb8aa3b14137823 */ /* 0x000fe20000000813 */
[----:B------:R-:W-:Y:S01]  /*0690*/  FFMA R26, R0, R17, R9 ;  /* 0x00000011001a7223 */ /* 0x000fe20000000009 */
[----:B------:R-:W-:Y:S01]  /*06a0*/  FADD R21, R15, -12583039 ;  /* 0xcb40007f0f157421 */ /* 0x000fe20000000000 */
[----:B------:R-:W-:Y:S01]  /*06b0*/  FFMA.RM R17, R23, R10, 12582913 ;  /* 0x4b40000117117423 */ /* 0x000fe2000000400a */
[----:B------:R-:W-:Y:S01]  /*06c0*/  FFMA R20, R20, 1.925963033500011079e-08, R19 ;  /* 0x32a5706014147823 */ /* 0x000fe20000000013 */
[----:B------:R-:W-:Y:S01]  /*06d0*/  FFMA.SAT R19, R26, R11, 0.5 ;  /* 0x3f0000001a137423 */ /* 0x000fe2000000200b */
[----:B------:R-:W-:Y:S01]  /*06e0*/  FFMA R21, R22, 1.4426950216293334961, -R21 ;  /* 0x3fb8aa3b16157823 */ /* 0x000fe20000000815 */
[----:B------:R-:W-:-:S02]  /*06f0*/  FFMA R18, R18, UR12, -R7 ;  /* 0x0000000c12127c23 */ /* 0x000fc40008000807 */
[-C--:B------:R-:W-:Y:S01]  /*0700*/  FFMA.RM R19, R19, R10.reuse, 12582913 ;  /* 0x4b40000113137423 */ /* 0x080fe2000000400a */
[----:B------:R-:W0:Y:S01]  /*0710*/  MUFU.EX2 R20, R20 ;  /* 0x0000001400147308 */ /* 0x000e220000000800 */
[----:B------:R-:W-:Y:S01]  /*0720*/  FFMA R23, R22, 1.925963033500011079e-08, R21 ;  /* 0x32a5706016177823 */ /* 0x000fe20000000015 */
[----:B------:R-:W-:Y:S01]  /*0730*/  FFMA R22, R0, R13, R9 ;  /* 0x0000000d00167223 */ /* 0x000fe20000000009 */
[----:B------:R-:W-:Y:S01]  /*0740*/  FADD R25, R19, -12583039 ;  /* 0xcb40007f13197421 */ /* 0x000fe20000000000 */
[----:B------:R-:W-:Y:S01]  /*0750*/  FADD R21, R17, -12583039 ;  /* 0xcb40007f11157421 */ /* 0x000fe20000000000 */
[----:B------:R-:W-:Y:S01]  /*0760*/  SHF.L.U32 R19, R19, 0x17, RZ ;  /* 0x0000001713137819 */ /* 0x000fe200000006ff */
[-C--:B------:R-:W-:Y:S01]  /*0770*/  FFMA.SAT R27, R22, R11.reuse, 0.5 ;  /* 0x3f000000161b7423 */ /* 0x080fe2000000200b */
[----:B------:R-:W-:Y:S01]  /*0780*/  FFMA R25, R26, 1.4426950216293334961, -R25 ;  /* 0x3fb8aa3b1a197823 */ /* 0x000fe20000000819 */
[----:B------:R-:W-:Y:S01]  /*0790*/  FFMA R21, R24, 1.4426950216293334961, -R21 ;  /* 0x3fb8aa3b18157823 */ /* 0x000fe20000000815 */
[----:B------:R1:W2:Y:S02]  /*07a0*/  MUFU.EX2 R13, R23 ;  /* 0x00000017000d7308 */ /* 0x0002a40000000800 */
[----:B------:R-:W-:Y:S01]  /*07b0*/  FFMA R26, R26, 1.925963033500011079e-08, R25 ;  /* 0x32a570601a1a7823 */ /* 0x000fe20000000019 */
[----:B------:R-:W-:Y:S01]  /*07c0*/  FFMA.SAT R25, R12, R11, 0.5 ;  /* 0x3f0000000c197423 */ /* 0x000fe2000000200b */
[----:B------:R-:W-:Y:S01]  /*07d0*/  FFMA.RM R11, R27, R10, 12582913 ;  /* 0x4b4000011b0b7423 */ /* 0x000fe2000000400a */
[----:B------:R-:W-:-:S02]  /*07e0*/  FFMA R21, R24, 1.925963033500011079e-08, R21 ;  /* 0x32a5706018157823 */ /* 0x000fc40000000015 */
[----:B------:R-:W-:Y:S01]  /*07f0*/  FFMA.RM R10, R25, R10, 12582913 ;  /* 0x4b400001190a7423 */ /* 0x000fe2000000400a */
[----:B------:R-:W-:Y:S01]  /*0800*/  SHF.L.U32 R25, R14, 0x17, RZ ;  /* 0x000000170e197819 */ /* 0x000fe200000006ff */
[----:B------:R-:W-:Y:S01]  /*0810*/  FADD R27, R11, -12583039 ;  /* 0xcb40007f0b1b7421 */ /* 0x000fe20000000000 */
[----:B------:R-:W3:Y:S01]  /*0820*/  MUFU.EX2 R14, R26 ;  /* 0x0000001a000e7308 */ /* 0x000ee20000000800 */
[----:B-1----:R-:W-:Y:S02]  /*0830*/  FMNMX R23, RZ, R18, !PT ;  /* 0x00000012ff177209 */ /* 0x002fe40007800000 */
[----:B0-----:R-:W-:Y:S01]  /*0840*/  FMUL R20, R25, R20 ;  /* 0x0000001419147220 */ /* 0x001fe20000400000 */
[----:B------:R-:W-:Y:S01]  /*0850*/  FADD R25, R10, -12583039 ;  /* 0xcb40007f0a197421 */ /* 0x000fe20000000000 */
[----:B------:R-:W-:Y:S01]  /*0860*/  FFMA R27, R22, 1.4426950216293334961, -R27 ;  /* 0x3fb8aa3b161b7823 */ /* 0x000fe2000000081b */
[----:B------:R-:W-:Y:S01]  /*0870*/  SHF.L.U32 R18, R15, 0x17, RZ ;  /* 0x000000170f127819 */ /* 0x000fe200000006ff */
[----:B------:R-:W-:Y:S01]  /*0880*/  FFMA R20, R20, UR12, -R7 ;  /* 0x0000000c14147c23 */ /* 0x000fe20008000807 */
[----:B------:R-:W0:Y:S01]  /*0890*/  MUFU.EX2 R21, R21 ;  /* 0x0000001500157308 */ /* 0x000e220000000800 */
[----:B------:R-:W-:Y:S01]  /*08a0*/  FFMA R25, R12, 1.4426950216293334961, -R25 ;  /* 0x3fb8aa3b0c197823 */ /* 0x000fe20000000819 */
[----:B------:R-:W-:Y:S01]  /*08b0*/  FFMA R27, R22, 1.925963033500011079e-08, R27 ;  /* 0x32a57060161b7823 */ /* 0x000fe2000000001b */
[----:B--2---:R-:W-:Y:S01]  /*08c0*/  FMUL R18, R18, R13 ;  /* 0x0000000d12127220 */ /* 0x004fe20000400000 */
[----:B------:R-:W-:Y:S01]  /*08d0*/  FMNMX R13, RZ, R20, !PT ;  /* 0x00000014ff0d7209 */ /* 0x000fe20007800000 */
[----:B------:R-:W-:Y:S01]  /*08e0*/  FFMA R12, R12, 1.925963033500011079e-08, R25 ;  /* 0x32a570600c0c7823 */ /* 0x000fe20000000019 */
[----:B------:R-:W-:Y:S01]  /*08f0*/  SHF.L.U32 R20, R17, 0x17, RZ ;  /* 0x0000001711147819 */ /* 0x000fe200000006ff */
[----:B------:R-:W-:Y:S01]  /*0900*/  FADD R16, R16, R23 ;  /* 0x0000001710107221 */ /* 0x000fe20000000000 */
[----:B------:R-:W1:Y:S01]  /*0910*/  MUFU.EX2 R15, R27 ;  /* 0x0000001b000f7308 */ /* 0x000e620000000800 */
[----:B------:R-:W-:Y:S01]  /*0920*/  FFMA R18, R18, UR12, -R7 ;  /* 0x0000000c12127c23 */ /* 0x000fe20008000807 */
[----:B---3--:R-:W-:Y:S01]  /*0930*/  FMUL R14, R19, R14 ;  /* 0x0000000e130e7220 */ /* 0x008fe20000400000 */
[----:B------:R-:W-:Y:S01]  /*0940*/  FADD R13, R16, R13 ;  /* 0x0000000d100d7221 */ /* 0x000fe20000000000 */
[----:B------:R-:W-:-:S02]  /*0950*/  SHF.L.U32 R16, R11, 0x17, RZ ;  /* 0x000000170b107819 */ /* 0x000fc400000006ff */
[----:B------:R-:W-:Y:S01]  /*0960*/  FMNMX R18, RZ, R18, !PT ;  /* 0x00000012ff127209 */ /* 0x000fe20007800000 */
[--C-:B------:R-:W-:Y:S01]  /*0970*/  FFMA R14, R14, UR12, -R7.reuse ;  /* 0x0000000c0e0e7c23 */ /* 0x100fe20008000807 */
[----:B------:R-:W2:Y:S01]  /*0980*/  MUFU.EX2 R12, R12 ;  /* 0x0000000c000c7308 */ /* 0x000ea20000000800 */
[----:B0-----:R-:W-:Y:S01]  /*0990*/  FMUL R20, R20, R21 ;  /* 0x0000001514147220 */ /* 0x001fe20000400000 */
[----:B------:R-:W-:Y:S01]  /*09a0*/  SHF.L.U32 R11, R10, 0x17, RZ ;  /* 0x000000170a0b7819 */ /* 0x000fe200000006ff */
[----:B------:R-:W-:Y:S01]  /*09b0*/  FADD R13, R13, R18 ;  /* 0x000000120d0d7221 */ /* 0x000fe20000000000 */
[----:B------:R-:W-:Y:S01]  /*09c0*/  FMNMX R14, RZ, R14, !PT ;  /* 0x0000000eff0e7209 */ /* 0x000fe20007800000 */
[----:B------:R-:W-:Y:S01]  /*09d0*/  FFMA R20, R20, UR12, -R7 ;  /* 0x0000000c14147c23 */ /* 0x000fe20008000807 */
[----:B-1----:R-:W-:-:S04]  /*09e0*/  FMUL R16, R16, R15 ;  /* 0x0000000f10107220 */ /* 0x002fc80000400000 */
[----:B------:R-:W-:Y:S01]  /*09f0*/  FMNMX R20, RZ, R20, !PT ;  /* 0x00000014ff147209 */ /* 0x000fe20007800000 */
[----:B------:R-:W-:-:S04]  /*0a00*/  FFMA R16, R16, UR12, -R7 ;  /* 0x0000000c10107c23 */ /* 0x000fc80008000807 */
[----:B------:R-:W-:Y:S01]  /*0a10*/  FADD R13, R13, R20 ;  /* 0x000000140d0d7221 */ /* 0x000fe20000000000 */
[----:B--2---:R-:W-:Y:S01]  /*0a20*/  FMUL R12, R11, R12 ;  /* 0x0000000c0b0c7220 */ /* 0x004fe20000400000 */
[----:B------:R-:W-:Y:S02]  /*0a30*/  FMNMX R16, RZ, R16, !PT ;  /* 0x00000010ff107209 */ /* 0x000fe40007800000 */
[----:B------:R-:W-:Y:S01]  /*0a40*/  FADD R13, R13, R14 ;  /* 0x0000000e0d0d7221 */ /* 0x000fe20000000000 */
[----:B------:R-:W-:-:S03]  /*0a50*/  FFMA R12, R12, UR12, -R7 ;  /* 0x0000000c0c0c7c23 */ /* 0x000fc60008000807 */
[----:B------:R-:W-:Y:S02]  /*0a60*/  FADD R13, R13, R16 ;  /* 0x000000100d0d7221 */ /* 0x000fe40000000000 */
[----:B------:R-:W-:-:S05]  /*0a70*/  FMNMX R12, RZ, R12, !PT ;  /* 0x0000000cff0c7209 */ /* 0x000fca0007800000 */
[----:B------:R-:W-:Y:S01]  /*0a80*/  FADD R15, R13, R12 ;  /* 0x0000000c0d0f7221 */ /* 0x000fe20000000000 */
[----:B------:R-:W-:Y:S06]  /*0a90*/  BRA.U UP1, `(.L_x_5) ;  /* 0xfffffff901447547 */ /* 0x000fec000b83ffff */
.L_x_4:
[----:B------:R-:W-:Y:S05]  /*0aa0*/  BRA.U !UP0, `(.L_x_3) ;  /* 0x0000000508d87547 */ /* 0x000fea000b800000 */
[----:B------:R-:W-:Y:S02]  /*0ab0*/  UISETP.GE.U32.AND UP0, UPT, UR6, 0x4, UPT ;  /* 0x000000040600788c */ /* 0x000fe4000bf06070 */
[----:B------:R-:W-:-:S04]  /*0ac0*/  ULOP3.LUT UR4, UR9, 0x3, URZ, 0xc0, !UPT ;  /* 0x0000000309047892 */ /* 0x000fc8000f8ec0ff */
[----:B------:R-:W-:-:S03]  /*0ad0*/  UISETP.NE.AND UP1, UPT, UR4, URZ, UPT ;  /* 0x000000ff0400728c */ /* 0x000fc6000bf25270 */
[----:B------:R-:W-:Y:S08]  /*0ae0*/  BRA.U !UP0, `(.L_x_6) ;  /* 0x0000000108e87547 */ /* 0x000ff0000b800000 */
[----:B------:R-:W0:Y:S01]  /*0af0*/  LDC.64 R16, c[0x0][0x388] ;  /* 0x0000e200ff107b82 */ /* 0x000e220000000a00 */
[----:B------:R-:W-:Y:S01]  /*0b00*/  HFMA2 R13, -RZ, RZ, 0.96630859375, -0.0022525787353515625 ;  /* 0x3bbb989dff0d7431 */ /* 0x000fe200000001ff */
[----:B------:R-:W-:Y:S01]  /*0b10*/  MOV R3, 0x437c0000 ;  /* 0x437c000000037802 */ /* 0x000fe20000000f00 */
[----:B------:R-:W1:Y:S01]  /*0b20*/  LDCU UR5, c[0x0][0x390] ;  /* 0x00007200ff0577ac */ /* 0x000e620008000800 */
[----:B0-----:R-:W-:-:S05]  /*0b30*/  IMAD.WIDE.U32 R16, R8, 0x4, R16 ;  /* 0x0000000408107825 */ /* 0x001fca00078e0010 */
[----:B------:R-:W2:Y:S04]  /*0b40*/  LDG.E R2, desc[UR10][R16.64] ;  /* 0x0000000a10027981 */ /* 0x000ea8000c1e1900 */
[----:B------:R-:W3:Y:S04]  /*0b50*/  LDG.E R14, desc[UR10][R16.64+0x4] ;  /* 0x0000040a100e7981 */ /* 0x000ee8000c1e1900 */
[----:B------:R-:W4:Y:S04]  /*0b60*/  LDG.E R10, desc[UR10][R16.64+0x8] ;  /* 0x0000080a100a7981 */ /* 0x000f28000c1e1900 */
[----:B------:R-:W5:Y:S01]  /*0b70*/  LDG.E R20, desc[UR10][R16.64+0xc] ;  /* 0x00000c0a10147981 */ /* 0x000f62000c1e1900 */
[----:B------:R-:W-:Y:S01]  /*0b80*/  IADD3 R8, PT, PT, R8, 0x4, RZ ;  /* 0x0000000408087810 */ /* 0x000fe20007ffe0ff */
[----:B--2---:R-:W-:-:S04]  /*0b90*/  FFMA R12, R0, R2, R9 ;  /* 0x00000002000c7223 */ /* 0x004fc80000000009 */
[----:B------:R-:W-:Y:S01]  /*0ba0*/  FFMA.SAT R2, R12, R13, 0.5 ;  /* 0x3f0000000c027423 */ /* 0x000fe2000000200d */
[----:B---3--:R-:W-:-:S03]  /*0bb0*/  FFMA R14, R0, R14, R9 ;  /* 0x0000000e000e7223 */ /* 0x008fc60000000009 */
[----:B------:R-:W-:Y:S01]  /*0bc0*/  FFMA.RM R2, R2, R3, 12582913 ;  /* 0x4b40000102027423 */ /* 0x000fe20000004003 */
[----:B------:R-:W-:Y:S01]  /*0bd0*/  FFMA.SAT R18, R14, R13, 0.5 ;  /* 0x3f0000000e127423 */ /* 0x000fe2000000200d */
[--C-:B----4-:R-:W-:Y:S02]  /*0be0*/  FFMA R10, R0, R10, R9.reuse ;  /* 0x0000000a000a7223 */ /* 0x110fe40000000009 */
[----:B------:R-:W-:Y:S01]  /*0bf0*/  FADD R19, R2, -12583039 ;  /* 0xcb40007f02137421 */ /* 0x000fe20000000000 */
[----:B------:R-:W-:Y:S01]  /*0c00*/  FFMA.RM R11, R18, R3, 12582913 ;  /* 0x4b400001120b7423 */ /* 0x000fe20000004003 */
[----:B------:R-:W-:Y:S01]  /*0c10*/  FFMA.SAT R18, R10, R13, 0.5 ;  /* 0x3f0000000a127423 */ /* 0x000fe2000000200d */
[----:B-----5:R-:W-:Y:S01]  /*0c20*/  FFMA R16, R0, R20, R9 ;  /* 0x0000001400107223 */ /* 0x020fe20000000009 */
[----:B------:R-:W-:Y:S01]  /*0c30*/  FFMA R19, R12, 1.4426950216293334961, -R19 ;  /* 0x3fb8aa3b0c137823 */ /* 0x000fe20000000813 */
[----:B------:R-:W-:Y:S01]  /*0c40*/  FADD R21, R11, -12583039 ;  /* 0xcb40007f0b157421 */ /* 0x000fe20000000000 */
[----:B------:R-:W-:-:S02]  /*0c50*/  SHF.L.U32 R2, R2, 0x17, RZ ;  /* 0x0000001702027819 */ /* 0x000fc400000006ff */
[----:B------:R-:W-:Y:S01]  /*0c60*/  FFMA R17, R12, 1.925963033500011079e-08, R19 ;  /* 0x32a570600c117823 */ /* 0x000fe20000000013 */
[----:B------:R-:W-:Y:S01]  /*0c70*/  FFMA.RM R12, R18, R3, 12582913 ;  /* 0x4b400001120c7423 */ /* 0x000fe20000004003 */
[----:B------:R-:W-:Y:S01]  /*0c80*/  FFMA.SAT R18, R16, R13, 0.5 ;  /* 0x3f00000010127423 */ /* 0x000fe2000000200d */
[----:B------:R-:W-:Y:S01]  /*0c90*/  FFMA R21, R14, 1.4426950216293334961, -R21 ;  /* 0x3fb8aa3b0e157823 */ /* 0x000fe20000000815 */
[----:B------:R-:W-:Y:S01]  /*0ca0*/  SHF.L.U32 R11, R11, 0x17, RZ ;  /* 0x000000170b0b7819 */ /* 0x000fe200000006ff */
[----:B------:R-:W-:Y:S01]  /*0cb0*/  FADD R13, R12, -12583039 ;  /* 0xcb40007f0c0d7421 */ /* 0x000fe20000000000 */
[----:B------:R-:W-:Y:S01]  /*0cc0*/  FFMA.RM R3, R18, R3, 12582913 ;  /* 0x4b40000112037423 */ /* 0x000fe20000004003 */
[----:B------:R-:W0:Y:S01]  /*0cd0*/  MUFU.EX2 R17, R17 ;  /* 0x0000001100117308 */ /* 0x000e220000000800 */
[----:B------:R-:W-:Y:S01]  /*0ce0*/  FFMA R21, R14, 1.925963033500011079e-08, R21 ;  /* 0x32a570600e157823 */ /* 0x000fe20000000015 */
[----:B------:R-:W-:Y:S01]  /*0cf0*/  FFMA R13, R10, 1.4426950216293334961, -R13 ;  /* 0x3fb8aa3b0a0d7823 */ /* 0x000fe2000000080d */
[----:B------:R-:W-:Y:S01]  /*0d00*/  FADD R19, R3, -12583039 ;  /* 0xcb40007f03137421 */ /* 0x000fe20000000000 */
[----:B------:R-:W-:-:S02]  /*0d10*/  SHF.L.U32 R12, R12, 0x17, RZ ;  /* 0x000000170c0c7819 */ /* 0x000fc400000006ff */
[----:B------:R-:W-:Y:S01]  /*0d20*/  FFMA R13, R10, 1.925963033500011079e-08, R13 ;  /* 0x32a570600a0d7823 */ /* 0x000fe2000000000d */
[C---:B------:R-:W-:Y:S01]  /*0d30*/  FFMA R19, R16.reuse, 1.4426950216293334961, -R19 ;  /* 0x3fb8aa3b10137823 */ /* 0x040fe20000000813 */
[----:B------:R-:W2:Y:S01]  /*0d40*/  MUFU.EX2 R14, R21 ;  /* 0x00000015000e7308 */ /* 0x000ea20000000800 */
[----:B------:R-:W-:Y:S02]  /*0d50*/  SHF.L.U32 R3, R3, 0x17, RZ ;  /* 0x0000001703037819 */ /* 0x000fe400000006ff */
[----:B------:R-:W-:-:S05]  /*0d60*/  FFMA R19, R16, 1.925963033500011079e-08, R19 ;  /* 0x32a5706010137823 */ /* 0x000fca0000000013 */
[----:B------:R-:W3:Y:S01]  /*0d70*/  MUFU.EX2 R13, R13 ;  /* 0x0000000d000d7308 */ /* 0x000ee20000000800 */
[----:B0-----:R-:W-:-:S04]  /*0d80*/  FMUL R2, R2, R17 ;  /* 0x0000001102027220 */ /* 0x001fc80000400000 */
[----:B-1----:R-:W-:-:S03]  /*0d90*/  FFMA R2, R2, UR5, -R7 ;  /* 0x0000000502027c23 */ /* 0x002fc60008000807 */
[----:B------:R-:W0:Y:S01]  /*0da0*/  MUFU.EX2 R10, R19 ;  /* 0x00000013000a7308 */ /* 0x000e220000000800 */
[----:B--2---:R-:W-:Y:S01]  /*0db0*/  FMUL R14, R11, R14 ;  /* 0x0000000e0b0e7220 */ /* 0x004fe20000400000 */
[----:B------:R-:W-:-:S03]  /*0dc0*/  FMNMX R2, RZ, R2, !PT ;  /* 0x00000002ff027209 */ /* 0x000fc60007800000 */
[----:B------:R-:W-:Y:S02]  /*0dd0*/  FFMA R14, R14, UR5, -R7 ;  /* 0x000000050e0e7c23 */ /* 0x000fe40008000807 */
[----:B------:R-:W-:Y:S01]  /*0de0*/  FADD R2, R15, R2 ;  /* 0x000000020f027221 */ /* 0x000fe20000000000 */
[----:B---3--:R-:W-:-:S04]  /*0df0*/  FMUL R12, R12, R13 ;  /* 0x0000000d0c0c7220 */ /* 0x008fc80000400000 */
[----:B------:R-:W-:Y:S01]  /*0e00*/  FFMA R12, R12, UR5, -R7 ;  /* 0x000000050c0c7c23 */ /* 0x000fe20008000807 */
[----:B0-----:R-:W-:Y:S01]  /*0e10*/  FMUL R10, R3, R10 ;  /* 0x0000000a030a7220 */ /* 0x001fe20000400000 */
[----:B------:R-:W-:-:S03]  /*0e20*/  FMNMX R3, RZ, R14, !PT ;  /* 0x0000000eff037209 */ /* 0x000fc60007800000 */
[----:B------:R-:W-:Y:S01]  /*0e30*/  FMNMX R11, RZ, R12, !PT ;  /* 0x0000000cff0b7209 */ /* 0x000fe20007800000 */
[----:B------:R-:W-:Y:S01]  /*0e40*/  FFMA R10, R10, UR5, -R7 ;  /* 0x000000050a0a7c23 */ /* 0x000fe20008000807 */
[----:B------:R-:W-:-:S04]  /*0e50*/  FADD R2, R2, R3 ;  /* 0x0000000302027221 */ /* 0x000fc80000000000 */
[----:B------:R-:W-:Y:S01]  /*0e60*/  FMNMX R15, RZ, R10, !PT ;  /* 0x0000000aff0f7209 */ /* 0x000fe20007800000 */
[----:B------:R-:W-:-:S04]  /*0e70*/  FADD R2, R2, R11 ;  /* 0x0000000b02027221 */ /* 0x000fc80000000000 */
[----:B------:R-:W-:-:S07]  /*0e80*/  FADD R15, R2, R15 ;  /* 0x0000000f020f7221 */ /* 0x000fce0000000000 */
.L_x_6:
[----:B------:R-:W-:Y:S05]  /*0e90*/  BRA.U !UP1, `(.L_x_3) ;  /* 0x0000000109dc7547 */ /* 0x000fea000b800000 */
[----:B------:R-:W-:Y:S02]  /*0ea0*/  UISETP.NE.AND UP0, UPT, UR4, 0x1, UPT ;  /* 0x000000010400788c */ /* 0x000fe4000bf05270 */
[----:B------:R-:W-:-:S04]  /*0eb0*/  ULOP3.LUT UR5, UR9, 0x1, URZ, 0xc0, !UPT ;  /* 0x0000000109057892 */ /* 0x000fc8000f8ec0ff */
[----:B------:R-:W-:-:S03]  /*0ec0*/  UISETP.NE.U32.AND UP1, UPT, UR5, 0x1, UPT ;  /* 0x000000010500788c */ /* 0x000fc6000bf25070 */
[----:B------:R-:W-:Y:S08]  /*0ed0*/  BRA.U !UP0, `(.L_x_7) ;  /* 0x0000000108807547 */ /* 0x000ff0000b800000 */
[----:B------:R-:W0:Y:S01]  /*0ee0*/  LDC.64 R2, c[0x0][0x388] ;  /* 0x0000e200ff027b82 */ /* 0x000e220000000a00 */
[----:B------:R-:W-:Y:S01]  /*0ef0*/  HFMA2 R11, -RZ, RZ, 0.96630859375, -0.0022525787353515625 ;  /* 0x3bbb989dff0b7431 */ /* 0x000fe200000001ff */
[----:B------:R-:W-:Y:S01]  /*0f00*/  MOV R13, 0x437c0000 ;  /* 0x437c0000000d7802 */ /* 0x000fe20000000f00 */
[----:B------:R-:W1:Y:S01]  /*0f10*/  LDCU UR4, c[0x0][0x390] ;  /* 0x00007200ff0477ac */ /* 0x000e620008000800 */
[----:B0-----:R-:W-:-:S05]  /*0f20*/  IMAD.WIDE.U32 R2, R8, 0x4, R2 ;  /* 0x0000000408027825 */ /* 0x001fca00078e0002 */
[----:B------:R-:W2:Y:S04]  /*0f30*/  LDG.E R10, desc[UR10][R2.64] ;  /* 0x0000000a020a7981 */ /* 0x000ea8000c1e1900 */
[----:B------:R-:W3:Y:S01]  /*0f40*/  LDG.E R14, desc[UR10][R2.64+0x4] ;  /* 0x0000040a020e7981 */ /* 0x000ee2000c1e1900 */
[----:B------:R-:W-:Y:S01]  /*0f50*/  IADD3 R8, PT, PT, R8, 0x2, RZ ;  /* 0x0000000208087810 */ /* 0x000fe20007ffe0ff */
[----:B--2---:R-:W-:-:S04]  /*0f60*/  FFMA R10, R0, R10, R9 ;  /* 0x0000000a000a7223 */ /* 0x004fc80000000009 */
[----:B------:R-:W-:Y:S01]  /*0f70*/  FFMA.SAT R12, R10, R11, 0.5 ;  /* 0x3f0000000a0c7423 */ /* 0x000fe2000000200b */
[----:B---3--:R-:W-:-:S03]  /*0f80*/  FFMA R14, R0, R14, R9 ;  /* 0x0000000e000e7223 */ /* 0x008fc60000000009 */
[----:B------:R-:W-:Y:S01]  /*0f90*/  FFMA.RM R12, R12, R13, 12582913 ;  /* 0x4b4000010c0c7423 */ /* 0x000fe2000000400d */
[----:B------:R-:W-:-:S03]  /*0fa0*/  FFMA.SAT R16, R14, R11, 0.5 ;  /* 0x3f0000000e107423 */ /* 0x000fc6000000200b */
[----:B------:R-:W-:Y:S01]  /*0fb0*/  FADD R11, R12, -12583039 ;  /* 0xcb40007f0c0b7421 */ /* 0x000fe20000000000 */
[----:B------:R-:W-:Y:S01]  /*0fc0*/  FFMA.RM R16, R16, R13, 12582913 ;  /* 0x4b40000110107423 */ /* 0x000fe2000000400d */
[----:B------:R-:W-:Y:S02]  /*0fd0*/  SHF.L.U32 R12, R12, 0x17, RZ ;  /* 0x000000170c0c7819 */ /* 0x000fe400000006ff */
[----:B------:R-:W-:Y:S01]  /*0fe0*/  FFMA R11, R10, 1.4426950216293334961, -R11 ;  /* 0x3fb8aa3b0a0b7823 */ /* 0x000fe2000000080b */
[C---:B------:R-:W-:Y:S01]  /*0ff0*/  FADD R3, R16.reuse, -12583039 ;  /* 0xcb40007f10037421 */ /* 0x040fe20000000000 */
[----:B------:R-:W-:Y:S02]  /*1000*/  SHF.L.U32 R16, R16, 0x17, RZ ;  /* 0x0000001710107819 */ /* 0x000fe400000006ff */
[----:B------:R-:W-:Y:S01]  /*1010*/  FFMA R11, R10, 1.925963033500011079e-08, R11 ;  /* 0x32a570600a0b7823 */ /* 0x000fe2000000000b */
[----:B------:R-:W-:-:S04]  /*1020*/  FFMA R3, R14, 1.4426950216293334961, -R3 ;  /* 0x3fb8aa3b0e037823 */ /* 0x000fc80000000803 */
[----:B------:R-:W-:Y:S01]  /*1030*/  FFMA R3, R14, 1.925963033500011079e-08, R3 ;  /* 0x32a570600e037823 */ /* 0x000fe20000000003 */
[----:B------:R-:W0:Y:S08]  /*1040*/  MUFU.EX2 R11, R11 ;  /* 0x0000000b000b7308 */ /* 0x000e300000000800 */
[----:B------:R-:W2:Y:S01]  /*1050*/  MUFU.EX2 R3, R3 ;  /* 0x0000000300037308 */ /* 0x000ea20000000800 */
[----:B0-----:R-:W-:-:S04]  /*1060*/  FMUL R12, R12, R11 ;  /* 0x0000000b0c0c7220 */ /* 0x001fc80000400000 */
[----:B-1----:R-:W-:Y:S01]  /*1070*/  FFMA R12, R12, UR4, -R7 ;  /* 0x000000040c0c7c23 */ /* 0x002fe20008000807 */
[----:B--2---:R-:W-:-:S04]  /*1080*/  FMUL R16, R16, R3 ;  /* 0x0000000310107220 */ /* 0x004fc80000400000 */
[----:B------:R-:W-:Y:S01]  /*1090*/  FMNMX R12, RZ, R12, !PT ;  /* 0x0000000cff0c7209 */ /* 0x000fe20007800000 */
[----:B------:R-:W-:-:S04]  /*10a0*/  FFMA R16, R16, UR4, -R7 ;  /* 0x0000000410107c23 */ /* 0x000fc80008000807 */
[----:B------:R-:W-:Y:S01]  /*10b0*/  FADD R12, R15, R12 ;  /* 0x0000000c0f0c7221 */ /* 0x000fe20000000000 */
[----:B------:R-:W-:-:S05]  /*10c0*/  FMNMX R11, RZ, R16, !PT ;  /* 0x00000010ff0b7209 */ /* 0x000fca0007800000 */
[----:B------:R-:W-:-:S07]  /*10d0*/  FADD R15, R12, R11 ;  /* 0x0000000b0c0f7221 */ /* 0x000fce0000000000 */
.L_x_7:
[----:B------:R-:W-:Y:S05]  /*10e0*/  BRA.U UP1, `(.L_x_3) ;  /* 0x0000000101487547 */ /* 0x000fea000b800000 */
[----:B------:R-:W0:Y:S01]  /*10f0*/  LDC.64 R2, c[0x0][0x388] ;  /* 0x0000e200ff027b82 */ /* 0x000e220000000a00 */
[----:B------:R-:W-:Y:S01]  /*1100*/  HFMA2 R11, -RZ, RZ, 0.96630859375, -0.0022525787353515625 ;  /* 0x3bbb989dff0b7431 */ /* 0x000fe200000001ff */
[----:B------:R-:W1:Y:S01]  /*1110*/  LDCU UR4, c[0x0][0x390] ;  /* 0x00007200ff0477ac */ /* 0x000e620008000800 */
[----:B0-----:R-:W-:-:S06]  /*1120*/  IMAD.WIDE.U32 R2, R8, 0x4, R2 ;  /* 0x0000000408027825 */ /* 0x001fcc00078e0002 */
[----:B------:R-:W2:Y:S02]  /*1130*/  LDG.E R2, desc[UR10][R2.64] ;  /* 0x0000000a02027981 */ /* 0x000ea4000c1e1900 */
[----:B--2---:R-:W-:Y:S01]  /*1140*/  FFMA R0, R0, R2, R9 ;  /* 0x0000000200007223 */ /* 0x004fe20000000009 */
[----:B------:R-:W-:-:S03]  /*1150*/  MOV R9, 0x437c0000 ;  /* 0x437c000000097802 */ /* 0x000fc60000000f00 */
[----:B------:R-:W-:-:S04]  /*1160*/  FFMA.SAT R8, R0, R11, 0.5 ;  /* 0x3f00000000087423 */ /* 0x000fc8000000200b */
[----:B------:R-:W-:-:S04]  /*1170*/  FFMA.RM R8, R8, R9, 12582913 ;  /* 0x4b40000108087423 */ /* 0x000fc80000004009 */
[C---:B------:R-:W-:Y:S01]  /*1180*/  FADD R9, R8.reuse, -12583039 ;  /* 0xcb40007f08097421 */ /* 0x040fe20000000000 */
[----:B------:R-:W-:-:S03]  /*1190*/  SHF.L.U32 R8, R8, 0x17, RZ ;  /* 0x0000001708087819 */ /* 0x000fc600000006ff */
[----:B------:R-:W-:-:S04]  /*11a0*/  FFMA R9, R0, 1.4426950216293334961, -R9 ;  /* 0x3fb8aa3b00097823 */ /* 0x000fc80000000809 */
[----:B------:R-:W-:-:S06]  /*11b0*/  FFMA R9, R0, 1.925963033500011079e-08, R9 ;  /* 0x32a5706000097823 */ /* 0x000fcc0000000009 */
[----:B------:R-:W0:Y:S02]  /*11c0*/  MUFU.EX2 R9, R9 ;  /* 0x0000000900097308 */ /* 0x000e240000000800 */
[----:B0-----:R-:W-:-:S04]  /*11d0*/  FMUL R8, R8, R9 ;  /* 0x0000000908087220 */ /* 0x001fc80000400000 */
[----:B-1----:R-:W-:-:S05]  /*11e0*/  FFMA R8, R8, UR4, -R7 ;  /* 0x0000000408087c23 */ /* 0x002fca0008000807 */
[----:B------:R-:W-:-:S05]  /*11f0*/  FMNMX R8, RZ, R8, !PT ;  /* 0x00000008ff087209 */ /* 0x000fca0007800000 */
[----:B------:R-:W-:-:S07]  /*1200*/  FADD R15, R15, R8 ;  /* 0x000000080f0f7221 */ /* 0x000fce0000000000 */
.L_x_3:
[----:B------:R-:W-:Y:S01]  /*1210*/  I2FP.F32.S32 R8, UR9 ;  /* 0x0000000900087c45 */ /* 0x000fe20008201400 */
[----:B------:R-:W-:Y:S03]  /*1220*/  BSSY.RECONVERGENT B0, `(.L_x_8) ;  /* 0x000000c000007945 */ /* 0x000fe60003800200 */
[----:B------:R-:W0:Y:S08]  /*1230*/  MUFU.RCP R3, R8 ;  /* 0x0000000800037308 */ /* 0x000e300000001000 */
[----:B------:R-:W1:Y:S01]  /*1240*/  FCHK P0, R15, R8 ;  /* 0x000000080f007302 */ /* 0x000e620000000000 */
[----:B0-----:R-:W-:-:S04]  /*1250*/  FFMA R0, -R8, R3, 1 ;  /* 0x3f80000008007423 */ /* 0x001fc80000000103 */
[----:B------:R-:W-:-:S04]  /*1260*/  FFMA R0, R3, R0, R3 ;  /* 0x0000000003007223 */ /* 0x000fc80000000003 */
[----:B------:R-:W-:-:S04]  /*1270*/  FFMA R3, R0, R15, RZ ;  /* 0x0000000f00037223 */ /* 0x000fc800000000ff */
[----:B------:R-:W-:-:S04]  /*1280*/  FFMA R2, -R8, R3, R15 ;  /* 0x0000000308027223 */ /* 0x000fc8000000010f */
[----:B------:R-:W-:Y:S01]  /*1290*/  FFMA R0, R0, R2, R3 ;  /* 0x0000000200007223 */ /* 0x000fe20000000003 */
[----:B-1----:R-:W-:Y:S06]  /*12a0*/  @!P0 BRA `(.L_x_9) ;  /* 0x00000000000c8947 */ /* 0x002fec0003800000 */
[----:B------:R-:W-:Y:S02]  /*12b0*/  MOV R3, R15 ;  /* 0x0000000f00037202 */ /* 0x000fe40000000f00 */
[----:B------:R-:W-:-:S07]  /*12c0*/  MOV R2, 0x12e0 ;  /* 0x000012e000027802 */ /* 0x000fce0000000f00 */
[----:B-----5:R-:W-:Y:S05]  /*12d0*/  CALL.REL.NOINC `($__internal_1_$__cuda_sm3x_div_rn_noftz_f32_slowpath) ;  /* 0x0000000000a47944 */ /* 0x020fea0003c00000 */
.L_x_9:
[----:B------:R-:W-:Y:S05]  /*12e0*/  BSYNC.RECONVERGENT B0 ;  /* 0x0000000000007941 */ /* 0x000fea0003800200 */
.L_x_8:
[----:B------:R-:W-:Y:S02]  /*12f0*/  HFMA2 R2, -RZ, RZ, 0.96630859375, -0.0022525787353515625 ;  /* 0x3bbb989dff027431 */ /* 0x000fe400000001ff */
[----:B-----5:R-:W-:Y:S01]  /*1300*/  FMUL R5, R6, -R5 ;  /* 0x8000000506057220 */ /* 0x020fe20000400000 */
[----:B------:R-:W-:-:S03]  /*1310*/  MOV R3, 0x437c0000 ;  /* 0x437c000000037802 */ /* 0x000fc60000000f00 */
[----:B------:R-:W-:-:S04]  /*1320*/  FFMA.SAT R2, R5, R2, 0.5 ;  /* 0x3f00000005027423 */ /* 0x000fc80000002002 */
[----:B------:R-:W-:-:S04]  /*1330*/  FFMA.RM R6, R2, R3, 12582913 ;  /* 0x4b40000102067423 */ /* 0x000fc80000004003 */
[C---:B------:R-:W-:Y:S01]  /*1340*/  FADD R2, R6.reuse, -12583039 ;  /* 0xcb40007f06027421 */ /* 0x040fe20000000000 */
[----:B------:R-:W-:-:S03]  /*1350*/  SHF.L.U32 R6, R6, 0x17, RZ ;  /* 0x0000001706067819 */ /* 0x000fc600000006ff */
[C---:B------:R-:W-:Y:S02]  /*1360*/  FFMA R8, R5.reuse, 1.4426950216293334961, -R2 ;  /* 0x3fb8aa3b05087823 */ /* 0x040fe40000000802 */
[----:B------:R-:W0:Y:S02]  /*1370*/  LDC.64 R2, c[0x0][0x380] ;  /* 0x0000e000ff027b82 */ /* 0x000e240000000a00 */
[----:B------:R-:W-:-:S04]  /*1380*/  FFMA R8, R5, 1.925963033500011079e-08, R8 ;  /* 0x32a5706005087823 */ /* 0x000fc80000000008 */
[----:B------:R-:W1:Y:S02]  /*1390*/  MUFU.EX2 R5, R8 ;  /* 0x0000000800057308 */ /* 0x000e640000000800 */
[----:B-1----:R-:W-:Y:S01]  /*13a0*/  FMUL R7, R6, R5 ;  /* 0x0000000506077220 */ /* 0x002fe20000400000 */
[----:B0-----:R-:W-:-:S04]  /*13b0*/  IMAD.WIDE R4, R4, 0x4, R2 ;  /* 0x0000000404047825 */ /* 0x001fc800078e0202 */
[----:B------:R-:W-:-:S05]  /*13c0*/  FMUL R7, R7, R0 ;  /* 0x0000000007077220 */ /* 0x000fca0000400000 */
[----:B------:R-:W-:Y:S01]  /*13d0*/  STG.E desc[UR10][R4.64], R7 ;  /* 0x0000000704007986 */ /* 0x000fe2000c10190a */
[----:B------:R-:W-:Y:S05]  /*13e0*/  EXIT ;  /* 0x000000000000794d */ /* 0x000fea0003800000 */
        .weak           $__internal_0_$__cuda_sm20_sqrt_rn_f32_slowpath
        .type           $__internal_0_$__cuda_sm20_sqrt_rn_f32_slowpath,@function
        .size           $__internal_0_$__cuda_sm20_sqrt_rn_f32_slowpath,($__internal_1_$__cuda_sm3x_div_rn_noftz_f32_slowpath - $__internal_0_$__cuda_sm20_sqrt_rn_f32_slowpath)
$__internal_0_$__cuda_sm20_sqrt_rn_f32_slowpath:
[----:B------:R-:W-:-:S13]  /*13f0*/  LOP3.LUT P0, RZ, R6, 0x7fffffff, RZ, 0xc0, !PT ;  /* 0x7fffffff06ff7812 */ /* 0x000fda000780c0ff */
[----:B------:R-:W-:Y:S01]  /*1400*/  @!P0 MOV R2, R6 ;  /* 0x0000000600028202 */ /* 0x000fe20000000f00 */
[----:B------:R-:W-:Y:S06]  /*1410*/  @!P0 BRA `(.L_x_10) ;  /* 0x0000000000448947 */ /* 0x000fec0003800000 */
[----:B------:R-:W-:Y:S02]  /*1420*/  FSETP.GEU.FTZ.AND P0, PT, R6, RZ, PT ;  /* 0x000000ff0600720b */ /* 0x000fe40003f1e000 */
[----:B------:R-:W-:-:S11]  /*1430*/  MOV R0, R6 ;  /* 0x0000000600007202 */ /* 0x000fd60000000f00 */
[----:B------:R-:W-:Y:S01]  /*1440*/  @!P0 MOV R2, 0x7fffffff ;  /* 0x7fffffff00028802 */ /* 0x000fe20000000f00 */
[----:B------:R-:W-:Y:S06]  /*1450*/  @!P0 BRA `(.L_x_10) ;  /* 0x0000000000348947 */ /* 0x000fec0003800000 */
[----:B------:R-:W-:-:S13]  /*1460*/  FSETP.GTU.FTZ.AND P0, PT, |R0|, +INF , PT ;  /* 0x7f8000000000780b */ /* 0x000fda0003f1c200 */
[----:B------:R-:W-:Y:S01]  /*1470*/  @P0 FADD.FTZ R2, R0, 1 ;  /* 0x3f80000000020421 */ /* 0x000fe20000010000 */
[----:B------:R-:W-:Y:S06]  /*1480*/  @P0 BRA `(.L_x_10) ;  /* 0x0000000000280947 */ /* 0x000fec0003800000 */
[----:B------:R-:W-:-:S13]  /*1490*/  FSETP.NEU.FTZ.AND P0, PT, |R0|, +INF , PT ;  /* 0x7f8000000000780b */ /* 0x000fda0003f1d200 */
[----:B------:R-:W-:-:S04]  /*14a0*/  @P0 FFMA R3, R0, 1.84467440737095516160e+19, RZ ;  /* 0x5f80000000030823 */ /* 0x000fc800000000ff */
[----:B------:R-:W0:Y:S02]  /*14b0*/  @P0 MUFU.RSQ R2, R3 ;  /* 0x0000000300020308 */ /* 0x000e240000001400 */
[----:B0-----:R-:W-:Y:S01]  /*14c0*/  @P0 FMUL.FTZ R8, R3, R2 ;  /* 0x0000000203080220 */ /* 0x001fe20000410000 */
[----:B------:R-:W-:Y:S01]  /*14d0*/  @P0 FMUL.FTZ R10, R2, 0.5 ;  /* 0x3f000000020a0820 */ /* 0x000fe20000410000 */
[----:B------:R-:W-:Y:S02]  /*14e0*/  @!P0 MOV R2, R0 ;  /* 0x0000000000028202 */ /* 0x000fe40000000f00 */
[----:B------:R-:W-:-:S04]  /*14f0*/  @P0 FADD.FTZ R9, -R8, -RZ ;  /* 0x800000ff08090221 */ /* 0x000fc80000010100 */
[----:B------:R-:W-:-:S04]  /*1500*/  @P0 FFMA R9, R8, R9, R3 ;  /* 0x0000000908090223 */ /* 0x000fc80000000003 */
[----:B------:R-:W-:-:S04]  /*1510*/  @P0 FFMA R9, R9, R10, R8 ;  /* 0x0000000a09090223 */ /* 0x000fc80000000008 */
[----:B------:R-:W-:-:S07]  /*1520*/  @P0 FMUL.FTZ R2, R9, 2.3283064365386962891e-10 ;  /* 0x2f80000009020820 */ /* 0x000fce0000410000 */
.L_x_10:
[----:B------:R-:W-:Y:S01]  /*1530*/  HFMA2 R3, -RZ, RZ, 0, 0 ;  /* 0x00000000ff037431 */ /* 0x000fe200000001ff */
[----:B------:R-:W-:Y:S02]  /*1540*/  MOV R0, R2 ;  /* 0x0000000200007202 */ /* 0x000fe40000000f00 */
[----:B------:R-:W-:-:S04]  /*1550*/  MOV R2, R11 ;  /* 0x0000000b00027202 */ /* 0x000fc80000000f00 */
[----:B------:R-:W-:Y:S05]  /*1560*/  RET.REL.NODEC R2 `(_Z30monteCarloCallPrice_kernel_CRNPfPKffS1_S1_S1_S1_ii) ;  /* 0xffffffe802a47950 */ /* 0x000fea0003c3ffff */
        .weak           $__internal_1_$__cuda_sm3x_div_rn_noftz_f32_slowpath
        .type           $__internal_1_$__cuda_sm3x_div_rn_noftz_f32_slowpath,@function
        .size           $__internal_1_$__cuda_sm3x_div_rn_noftz_f32_slowpath,(.L_x_41 - $__internal_1_$__cuda_sm3x_div_rn_noftz_f32_slowpath)
$__internal_1_$__cuda_sm3x_div_rn_noftz_f32_slowpath:
[----:B------:R-:W-:Y:S01]  /*1570*/  SHF.R.U32.HI R7, RZ, 0x17, R8 ;  /* 0x00000017ff077819 */ /* 0x000fe20000011608 */
[----:B------:R-:W-:Y:S01]  /*1580*/  BSSY.RECONVERGENT B1, `(.L_x_11) ;  /* 0x0000063000017945 */ /* 0x000fe20003800200 */
[----:B------:R-:W-:Y:S02]  /*1590*/  SHF.R.U32.HI R0, RZ, 0x17, R3 ;  /* 0x00000017ff007819 */ /* 0x000fe40000011603 */
[----:B------:R-:W-:Y:S02]  /*15a0*/  LOP3.LUT R7, R7, 0xff, RZ, 0xc0, !PT ;  /* 0x000000ff07077812 */ /* 0x000fe400078ec0ff */
[----:B------:R-:W-:Y:S02]  /*15b0*/  LOP3.LUT R12, R0, 0xff, RZ, 0xc0, !PT ;  /* 0x000000ff000c7812 */ /* 0x000fe400078ec0ff */
[----:B------:R-:W-:Y:S02]  /*15c0*/  IADD3 R10, PT, PT, R7, -0x1, RZ ;  /* 0xffffffff070a7810 */ /* 0x000fe40007ffe0ff */
[----:B------:R-:W-:-:S02]  /*15d0*/  IADD3 R11, PT, PT, R12, -0x1, RZ ;  /* 0xffffffff0c0b7810 */ /* 0x000fc40007ffe0ff */
[----:B------:R-:W-:-:S04]  /*15e0*/  ISETP.GT.U32.AND P0, PT, R10, 0xfd, PT ;  /* 0x000000fd0a00780c */ /* 0x000fc80003f04070 */
[----:B------:R-:W-:-:S13]  /*15f0*/  ISETP.GT.U32.OR P0, PT, R11, 0xfd, P0 ;  /* 0x000000fd0b00780c */ /* 0x000fda0000704470 */
[----:B------:R-:W-:Y:S01]  /*1600*/  @!P0 MOV R9, RZ ;  /* 0x000000ff00098202 */ /* 0x000fe20000000f00 */
[----:B------:R-:W-:Y:S06]  /*1610*/  @!P0 BRA `(.L_x_12) ;  /* 0x0000000000608947 */ /* 0x000fec0003800000 */
[----:B------:R-:W-:Y:S02]  /*1620*/  FSETP.GTU.FTZ.AND P0, PT, |R3|, +INF , PT ;  /* 0x7f8000000300780b */ /* 0x000fe40003f1c200 */
[----:B------:R-:W-:Y:S02]  /*1630*/  FSETP.GTU.FTZ.AND P1, PT, |R8|, +INF , PT ;  /* 0x7f8000000800780b */ /* 0x000fe40003f3c200 */
[----:B------:R-:W-:Y:S02]  /*1640*/  MOV R0, R8 ;  /* 0x0000000800007202 */ /* 0x000fe40000000f00 */
[----:B------:R-:W-:-:S13]  /*1650*/  PLOP3.LUT P0, PT, P0, P1, PT, 0xf8, 0x8f ;  /* 0x00000000008f781c */ /* 0x000fda0000703f70 */
[----:B------:R-:W-:Y:S05]  /*1660*/  @P0 BRA `(.L_x_13) ;  /* 0x00000004004c0947 */ /* 0x000fea0003800000 */
[----:B------:R-:W-:-:S13]  /*1670*/  LOP3.LUT P0, RZ, R8, 0x7fffffff, R3, 0xc8, !PT ;  /* 0x7fffffff08ff7812 */ /* 0x000fda000780c803 */
[----:B------:R-:W-:Y:S05]  /*1680*/  @!P0 BRA `(.L_x_14) ;  /* 0x00000004003c8947 */ /* 0x000fea0003800000 */
[C---:B------:R-:W-:Y:S02]  /*1690*/  FSETP.NEU.FTZ.AND P2, PT, |R3|.reuse, +INF , PT ;  /* 0x7f8000000300780b */ /* 0x040fe40003f5d200 */
[----:B------:R-:W-:Y:S02]  /*16a0*/  FSETP.NEU.FTZ.AND P1, PT, |R0|, +INF , PT ;  /* 0x7f8000000000780b */ /* 0x000fe40003f3d200 */
[----:B------:R-:W-:-:S11]  /*16b0*/  FSETP.NEU.FTZ.AND P0, PT, |R3|, +INF , PT ;  /* 0x7f8000000300780b */ /* 0x000fd60003f1d200 */
[----:B------:R-:W-:Y:S05]  /*16c0*/  @!P1 BRA !P2, `(.L_x_14) ;  /* 0x00000004002c9947 */ /* 0x000fea0005000000 */
[----:B------:R-:W-:-:S04]  /*16d0*/  LOP3.LUT P2, RZ, R3, 0x7fffffff, RZ, 0xc0, !PT ;  /* 0x7fffffff03ff7812 */ /* 0x000fc8000784c0ff */
[----:B------:R-:W-:-:S13]  /*16e0*/  PLOP3.LUT P1, PT, P1, P2, PT, 0x2f, 0xf2 ;  /* 0x0000000000f2781c */ /* 0x000fda0000f24577 */
[----:B------:R-:W-:Y:S05]  /*16f0*/  @P1 BRA `(.L_x_15) ;  /* 0x0000000400181947 */ /* 0x000fea0003800000 */
[----:B------:R-:W-:-:S04]  /*1700*/  LOP3.LUT P1, RZ, R8, 0x7fffffff, RZ, 0xc0, !PT ;  /* 0x7fffffff08ff7812 */ /* 0x000fc8000782c0ff */
[----:B------:R-:W-:-:S13]  /*1710*/  PLOP3.LUT P0, PT, P0, P1, PT, 0x2f, 0xf2 ;  /* 0x0000000000f2781c */ /* 0x000fda0000702577 */
[----:B------:R-:W-:Y:S05]  /*1720*/  @P0 BRA `(.L_x_16) ;  /* 0x0000000400000947 */ /* 0x000fea0003800000 */
[----:B------:R-:W-:Y:S02]  /*1730*/  ISETP.GE.AND P0, PT, R11, RZ, PT ;  /* 0x000000ff0b00720c */ /* 0x000fe40003f06270 */
[----:B------:R-:W-:-:S11]  /*1740*/  ISETP.GE.AND P1, PT, R10, RZ, PT ;  /* 0x000000ff0a00720c */ /* 0x000fd60003f26270 */
[----:B------:R-:W-:Y:S01]  /*1750*/  @P0 MOV R9, RZ ;  /* 0x000000ff00090202 */ /* 0x000fe20000000f00 */
[----:B------:R-:W-:Y:S01]  /*1760*/  @!P0 FFMA R3, R3, 1.84467440737095516160e+19, RZ ;  /* 0x5f80000003038823 */ /* 0x000fe200000000ff */
[----:B------:R-:W-:Y:S01]  /*1770*/  @!P0 MOV R9, 0xffffffc0 ;  /* 0xffffffc000098802 */ /* 0x000fe20000000f00 */
[----:B------:R-:W-:-:S03]  /*1780*/  @!P1 FFMA R8, R0, 1.84467440737095516160e+19, RZ ;  /* 0x5f80000000089823 */ /* 0x000fc600000000ff */
[----:B------:R-:W-:-:S07]  /*1790*/  @!P1 IADD3 R9, PT, PT, R9, 0x40, RZ ;  /* 0x0000004009099810 */ /* 0x000fce0007ffe0ff */
.L_x_12:
[----:B------:R-:W-:Y:S01]  /*17a0*/  LEA R11, R7, 0xc0800000, 0x17 ;  /* 0xc0800000070b7811 */ /* 0x000fe200078eb8ff */
[----:B------:R-:W-:Y:S03]  /*17b0*/  BSSY.RECONVERGENT B2, `(.L_x_17) ;  /* 0x0000036000027945 */ /* 0x000fe60003800200 */
[----:B------:R-:W-:Y:S02]  /*17c0*/  IADD3 R11, PT, PT, -R11, R8, RZ ;  /* 0x000000080b0b7210 */ /* 0x000fe40007ffe1ff */
[----:B------:R-:W-:Y:S02]  /*17d0*/  IADD3 R8, PT, PT, R12, -0x7f, RZ ;  /* 0xffffff810c087810 */ /* 0x000fe40007ffe0ff */
[----:B------:R-:W0:Y:S01]  /*17e0*/  MUFU.RCP R10, R11 ;  /* 0x0000000b000a7308 */ /* 0x000e220000001000 */
[----:B------:R-:W-:Y:S02]  /*17f0*/  FADD.FTZ R13, -R11, -RZ ;  /* 0x800000ff0b0d7221 */ /* 0x000fe40000010100 */
[C---:B------:R-:W-:Y:S01]  /*1800*/  IMAD R0, R8.reuse, -0x800000, R3 ;  /* 0xff80000008007824 */ /* 0x040fe200078e0203 */
[----:B------:R-:W-:-:S04]  /*1810*/  IADD3 R8, PT, PT, R8, 0x7f, -R7 ;  /* 0x0000007f08087810 */ /* 0x000fc80007ffe807 */
[----:B------:R-:W-:Y:S01]  /*1820*/  IADD3 R8, PT, PT, R8, R9, RZ ;  /* 0x0000000908087210 */ /* 0x000fe20007ffe0ff */
[----:B0-----:R-:W-:-:S04]  /*1830*/  FFMA R15, R10, R13, 1 ;  /* 0x3f8000000a0f7423 */ /* 0x001fc8000000000d */
[----:B------:R-:W-:-:S04]  /*1840*/  FFMA R12, R10, R15, R10 ;  /* 0x0000000f0a0c7223 */ /* 0x000fc8000000000a */
[----:B------:R-:W-:-:S04]  /*1850*/  FFMA R3, R0, R12, RZ ;  /* 0x0000000c00037223 */ /* 0x000fc800000000ff */
[----:B------:R-:W-:-:S04]  /*1860*/  FFMA R10, R13, R3, R0 ;  /* 0x000000030d0a7223 */ /* 0x000fc80000000000 */
[----:B------:R-:W-:-:S04]  /*1870*/  FFMA R15, R12, R10, R3 ;  /* 0x0000000a0c0f7223 */ /* 0x000fc80000000003 */
[----:B------:R-:W-:-:S04]  /*1880*/  FFMA R10, R13, R15, R0 ;  /* 0x0000000f0d0a7223 */ /* 0x000fc80000000000 */
[----:B------:R-:W-:-:S05]  /*1890*/  FFMA R0, R12, R10, R15 ;  /* 0x0000000a0c007223 */ /* 0x000fca000000000f */
[----:B------:R-:W-:-:S04]  /*18a0*/  SHF.R.U32.HI R3, RZ, 0x17, R0 ;  /* 0x00000017ff037819 */ /* 0x000fc80000011600 */
[----:B------:R-:W-:-:S04]  /*18b0*/  LOP3.LUT R3, R3, 0xff, RZ, 0xc0, !PT ;  /* 0x000000ff03037812 */ /* 0x000fc800078ec0ff */
[----:B------:R-:W-:-:S04]  /*18c0*/  IADD3 R9, PT, PT, R3, R8, RZ ;  /* 0x0000000803097210 */ /* 0x000fc80007ffe0ff */
[----:B------:R-:W-:-:S04]  /*18d0*/  IADD3 R3, PT, PT, R9, -0x1, RZ ;  /* 0xffffffff09037810 */ /* 0x000fc80007ffe0ff */
[----:B------:R-:W-:-:S13]  /*18e0*/  ISETP.GE.U32.AND P0, PT, R3, 0xfe, PT ;  /* 0x000000fe0300780c */ /* 0x000fda0003f06070 */
[----:B------:R-:W-:Y:S05]  /*18f0*/  @!P0 BRA `(.L_x_18) ;  /* 0x0000000000808947 */ /* 0x000fea0003800000 */
[----:B------:R-:W-:-:S13]  /*1900*/  ISETP.GT.AND P0, PT, R9, 0xfe, PT ;  /* 0x000000fe0900780c */ /* 0x000fda0003f04270 */
[----:B------:R-:W-:Y:S05]  /*1910*/  @P0 BRA `(.L_x_19) ;  /* 0x00000000006c0947 */ /* 0x000fea0003800000 */
[----:B------:R-:W-:-:S13]  /*1920*/  ISETP.GE.AND P0, PT, R9, 0x1, PT ;  /* 0x000000010900780c */ /* 0x000fda0003f06270 */
[----:B------:R-:W-:Y:S05]  /*1930*/  @P0 BRA `(.L_x_20) ;  /* 0x0000000000740947 */ /* 0x000fea0003800000 */
[----:B------:R-:W-:Y:S02]  /*1940*/  ISETP.GE.AND P0, PT, R9, -0x18, PT ;  /* 0xffffffe80900780c */ /* 0x000fe40003f06270 */
[----:B------:R-:W-:-:S11]  /*1950*/  LOP3.LUT R0, R0, 0x80000000, RZ, 0xc0, !PT ;  /* 0x8000000000007812 */ /* 0x000fd600078ec0ff */
[----:B------:R-:W-:Y:S05]  /*1960*/  @!P0 BRA `(.L_x_20) ;  /* 0x0000000000688947 */ /* 0x000fea0003800000 */
[CCC-:B------:R-:W-:Y:S01]  /*1970*/  FFMA.RZ R3, R12.reuse, R10.reuse, R15.reuse ;  /* 0x0000000a0c037223 */ /* 0x1c0fe2000000c00f */
[CCC-:B------:R-:W-:Y:S01]  /*1980*/  FFMA.RM R8, R12.reuse, R10.reuse, R15.reuse ;  /* 0x0000000a0c087223 */ /* 0x1c0fe2000000400f */
[C---:B------:R-:W-:Y:S02]  /*1990*/  ISETP.NE.AND P2, PT, R9.reuse, RZ, PT ;  /* 0x000000ff0900720c */ /* 0x040fe40003f45270 */
[----:B------:R-:W-:Y:S02]  /*19a0*/  ISETP.NE.AND P1, PT, R9, RZ, PT ;  /* 0x000000ff0900720c */ /* 0x000fe40003f25270 */
[----:B------:R-:W-:Y:S01]  /*19b0*/  LOP3.LUT R7, R3, 0x7fffff, RZ, 0xc0, !PT ;  /* 0x007fffff03077812 */ /* 0x000fe200078ec0ff */
[----:B------:R-:W-:Y:S01]  /*19c0*/  FFMA.RP R3, R12, R10, R15 ;  /* 0x0000000a0c037223 */ /* 0x000fe2000000800f */
[----:B------:R-:W-:Y:S02]  /*19d0*/  IADD3 R10, PT, PT, R9, 0x20, RZ ;  /* 0x00000020090a7810 */ /* 0x000fe40007ffe0ff */
[----:B------:R-:W-:-:S02]  /*19e0*/  LOP3.LUT R7, R7, 0x800000, RZ, 0xfc, !PT ;  /* 0x0080000007077812 */ /* 0x000fc400078efcff */
[----:B------:R-:W-:Y:S02]  /*19f0*/  IADD3 R9, PT, PT, -R9, RZ, RZ ;  /* 0x000000ff09097210 */ /* 0x000fe40007ffe1ff */
[----:B------:R-:W-:Y:S02]  /*1a00*/  SHF.L.U32 R10, R7, R10, RZ ;  /* 0x0000000a070a7219 */ /* 0x000fe400000006ff */
[----:B------:R-:W-:Y:S02]  /*1a10*/  FSETP.NEU.FTZ.AND P0, PT, R3, R8, PT ;  /* 0x000000080300720b */ /* 0x000fe40003f1d000 */
[----:B------:R-:W-:Y:S02]  /*1a20*/  SEL R8, R9, RZ, P2 ;  /* 0x000000ff09087207 */ /* 0x000fe40001000000 */
[----:B------:R-:W-:Y:S02]  /*1a30*/  ISETP.NE.AND P1, PT, R10, RZ, P1 ;  /* 0x000000ff0a00720c */ /* 0x000fe40000f25270 */
[----:B------:R-:W-:-:S02]  /*1a40*/  SHF.R.U32.HI R8, RZ, R8, R7 ;  /* 0x00000008ff087219 */ /* 0x000fc40000011607 */
[----:B------:R-:W-:Y:S02]  /*1a50*/  PLOP3.LUT P0, PT, P0, P1, PT, 0xf8, 0x8f ;  /* 0x00000000008f781c */ /* 0x000fe40000703f70 */
[----:B------:R-:W-:Y:S02]  /*1a60*/  SHF.R.U32.HI R10, RZ, 0x1, R8 ;  /* 0x00000001ff0a7819 */ /* 0x000fe40000011608 */
[----:B------:R-:W-:-:S04]  /*1a70*/  SEL R3, RZ, 0x1, !P0 ;  /* 0x00000001ff037807 */ /* 0x000fc80004000000 */
[----:B------:R-:W-:-:S04]  /*1a80*/  LOP3.LUT R3, R3, 0x1, R10, 0xf8, !PT ;  /* 0x0000000103037812 */ /* 0x000fc800078ef80a */
[----:B------:R-:W-:-:S04]  /*1a90*/  LOP3.LUT R3, R3, R8, RZ, 0xc0, !PT ;  /* 0x0000000803037212 */ /* 0x000fc800078ec0ff */
[----:B------:R-:W-:-:S04]  /*1aa0*/  IADD3 R3, PT, PT, R10, R3, RZ ;  /* 0x000000030a037210 */ /* 0x000fc80007ffe0ff */
[----:B------:R-:W-:Y:S01]  /*1ab0*/  LOP3.LUT R0, R3, R0, RZ, 0xfc, !PT ;  /* 0x0000000003007212 */ /* 0x000fe200078efcff */
[----:B------:R-:W-:Y:S06]  /*1ac0*/  BRA `(.L_x_20) ;  /* 0x0000000000107947 */ /* 0x000fec0003800000 */
.L_x_19:
[----:B------:R-:W-:-:S04]  /*1ad0*/  LOP3.LUT R0, R0, 0x80000000, RZ, 0xc0, !PT ;  /* 0x8000000000007812 */ /* 0x000fc800078ec0ff */
[----:B------:R-:W-:Y:S01]  /*1ae0*/  LOP3.LUT R0, R0, 0x7f800000, RZ, 0xfc, !PT ;  /* 0x7f80000000007812 */ /* 0x000fe200078efcff */
[----:B------:R-:W-:Y:S06]  /*1af0*/  BRA `(.L_x_20) ;  /* 0x0000000000047947 */ /* 0x000fec0003800000 */
.L_x_18:
[----:B------:R-:W-:-:S07]  /*1b00*/  LEA R0, R8, R0, 0x17 ;  /* 0x0000000008007211 */ /* 0x000fce00078eb8ff */
.L_x_20:
[----:B------:R-:W-:Y:S05]  /*1b10*/  BSYNC.RECONVERGENT B2 ;  /* 0x0000000000027941 */ /* 0x000fea0003800200 */
.L_x_17:
[----:B------:R-:W-:Y:S05]  /*1b20*/  BRA `(.L_x_21) ;  /* 0x0000000000207947 */ /* 0x000fea0003800000 */
.L_x_16:
[----:B------:R-:W-:-:S04]  /*1b30*/  LOP3.LUT R0, R8, 0x80000000, R3, 0x48, !PT ;  /* 0x8000000008007812 */ /* 0x000fc800078e4803 */
[----:B------:R-:W-:Y:S01]  /*1b40*/  LOP3.LUT R0, R0, 0x7f800000, RZ, 0xfc, !PT ;  /* 0x7f80000000007812 */ /* 0x000fe200078efcff */
[----:B------:R-:W-:Y:S06]  /*1b50*/  BRA `(.L_x_21) ;  /* 0x0000000000147947 */ /* 0x000fec0003800000 */
.L_x_15:
[----:B------:R-:W-:Y:S01]  /*1b60*/  LOP3.LUT R0, R8, 0x80000000, R3, 0x48, !PT ;  /* 0x8000000008007812 */ /* 0x000fe200078e4803 */
[----:B------:R-:W-:Y:S06]  /*1b70*/  BRA `(.L_x_21) ;  /* 0x00000000000c7947 */ /* 0x000fec0003800000 */
.L_x_14:
[----:B------:R-:W0:Y:S01]  /*1b80*/  MUFU.RSQ R0, -QNAN ;  /* 0xffc0000000007908 */ /* 0x000e220000001400 */
[----:B------:R-:W-:Y:S05]  /*1b90*/  BRA `(.L_x_21) ;  /* 0x0000000000047947 */ /* 0x000fea0003800000 */
.L_x_13:
[----:B------:R-:W-:-:S07]  /*1ba0*/  FADD.FTZ R0, R3, R0 ;  /* 0x0000000003007221 */ /* 0x000fce0000010000 */
.L_x_21:
[----:B------:R-:W-:Y:S05]  /*1bb0*/  BSYNC.RECONVERGENT B1 ;  /* 0x0000000000017941 */ /* 0x000fea0003800200 */
.L_x_11:
[----:B------:R-:W-:-:S04]  /*1bc0*/  HFMA2 R3, -RZ, RZ, 0, 0 ;  /* 0x00000000ff037431 */ /* 0x000fc800000001ff */
[----:B0-----:R-:W-:Y:S05]  /*1bd0*/  RET.REL.NODEC R2 `(_Z30monteCarloCallPrice_kernel_CRNPfPKffS1_S1_S1_S1_ii) ;  /* 0xffffffe402087950 */ /* 0x001fea0003c3ffff */
.L_x_22:
[----:B------:R-:W-:-:S00]  /*1be0*/  BRA `(.L_x_22) ;  /* 0xfffffffc00fc7947 */ /* 0x000fc0000383ffff */
[----:B------:R-:W-:-:S00]  /*1bf0*/  NOP ;  /* 0x0000000000007918 */ /* 0x000fc00000000000 */
        /* <DEDUP_REMOVED lines=8> */
.L_x_41:


//--------------------- .text._Z12fillZ_kernelPfP17curandStateXORWOWi --------------------------
	.section	.text._Z12fillZ_kernelPfP17curandStateXORWOWi,"ax",@progbits
	.align	128
        .global         _Z12fillZ_kernelPfP17curandStateXORWOWi
        .type           _Z12fillZ_kernelPfP17curandStateXORWOWi,@function
        .size           _Z12fillZ_kernelPfP17curandStateXORWOWi,(.L_x_42 - _Z12fillZ_kernelPfP17curandStateXORWOWi)
        .other          _Z12fillZ_kernelPfP17curandStateXORWOWi,@"STO_CUDA_ENTRY STV_DEFAULT"
_Z12fillZ_kernelPfP17curandStateXORWOWi:
.text._Z12fillZ_kernelPfP17curandStateXORWOWi:
        /* <DEDUP_REMOVED lines=9> */
[----:B------:R-:W1:Y:S01]  /*0090*/  LDCU.64 UR4, c[0x0][0x358] ;  /* 0x00006b00ff0477ac */ /* 0x000e620008000a00 */
[----:B0-----:R-:W-:-:S05]  /*00a0*/  IMAD.WIDE R10, R14, 0x30, R10 ;  /* 0x000000300e0a7825 */ /* 0x001fca00078e020a */
[----:B-1----:R-:W2:Y:S04]  /*00b0*/  LDG.E.64 R20, desc[UR4][R10.64+0x18] ;  /* 0x000018040a147981 */ /* 0x002ea8000c1e1b00 */
[----:B------:R0:W5:Y:S04]  /*00c0*/  LDG.E.64 R8, desc[UR4][R10.64+0x28] ;  /* 0x000028040a087981 */ /* 0x000168000c1e1b00 */
[----:B------:R0:W5:Y:S04]  /*00d0*/  LDG.E.64 R12, desc[UR4][R10.64] ;  /* 0x000000040a0c7981 */ /* 0x000168000c1e1b00 */
[----:B------:R0:W5:Y:S04]  /*00e0*/  LDG.E.64 R6, desc[UR4][R10.64+0x8] ;  /* 0x000008040a067981 */ /* 0x000168000c1e1b00 */
[----:B------:R0:W5:Y:S01]  /*00f0*/  LDG.E.64 R4, desc[UR4][R10.64+0x10] ;  /* 0x000010040a047981 */ /* 0x000162000c1e1b00 */
[----:B------:R-:W-:Y:S01]  /*0100*/  BSSY.RECONVERGENT B0, `(.L_x_23) ;  /* 0x0000050000007945 */ /* 0x000fe20003800200 */
[----:B--2---:R-:W-:-:S13]  /*0110*/  ISETP.NE.AND P0, PT, R20, 0x1, PT ;  /* 0x000000011400780c */ /* 0x004fda0003f05270 */
[----:B0-----:R-:W-:Y:S05]  /*0120*/  @!P0 BRA `(.L_x_24) ;  /* 0x0000000400148947 */ /* 0x001fea0003800000 */
[----:B-----5:R-:W-:Y:S01]  /*0130*/  SHF.R.U32.HI R0, RZ, 0x2, R13 ;  /* 0x00000002ff007819 */ /* 0x020fe2000001160d */
[----:B------:R-:W-:Y:S01]  /*0140*/  HFMA2 R16, -RZ, RZ, 1.5048828125, 33.21875 ;  /* 0x3e055027ff107431 */ /* 0x000fe200000001ff */
[----:B------:R-:W-:Y:S01]  /*0150*/  SHF.L.U32 R2, R5, 0x4, RZ ;  /* 0x0000000405027819 */ /* 0x000fe200000006ff */
[----:B------:R-:W-:Y:S01]  /*0160*/  BSSY.RECONVERGENT B1, `(.L_x_25) ;  /* 0x000003a000017945 */ /* 0x000fe20003800200 */
[----:B------:R-:W-:-:S04]  /*0170*/  LOP3.LUT R0, R0, R13, RZ, 0x3c, !PT ;  /* 0x0000000d00007212 */ /* 0x000fc800078e3cff */
[----:B------:R-:W-:-:S04]  /*0180*/  SHF.L.U32 R3, R0, 0x1, RZ ;  /* 0x0000000100037819 */ /* 0x000fc800000006ff */
[----:B------:R-:W-:-:S04]  /*0190*/  LOP3.LUT R3, R5, R2, R3, 0x96, !PT ;  /* 0x0000000205037212 */ /* 0x000fc800078e9603 */
[----:B------:R-:W-:Y:S01]  /*01a0*/  LOP3.LUT R2, R3, R0, RZ, 0x3c, !PT ;  /* 0x0000000003027212 */ /* 0x000fe200078e3cff */
[----:B------:R-:W-:-:S03]  /*01b0*/  IMAD.MOV.U32 R3, RZ, RZ, 0x2f800000 ;  /* 0x2f800000ff037424 */ /* 0x000fc600078e00ff */
[C---:B------:R-:W-:Y:S01]  /*01c0*/  IADD3 R0, PT, PT, R12.reuse, 0x587c5, R2 ;  /* 0x000587c50c007810 */ /* 0x040fe20007ffe002 */
[----:B------:R-:W-:-:S03]  /*01d0*/  VIADD R12, R12, 0xb0f8a ;  /* 0x000b0f8a0c0c7836 */ /* 0x000fc60000000000 */
[----:B------:R-:W-:-:S05]  /*01e0*/  I2FP.F32.U32 R0, R0 ;  /* 0x0000000000007245 */ /* 0x000fca0000201000 */
[----:B------:R-:W-:-:S05]  /*01f0*/  FFMA R0, R0, R3, 1.1641532182693481445e-10 ;  /* 0x2f00000000007423 */ /* 0x000fca0000000003 */
[----:B------:R-:W-:-:S13]  /*0200*/  FSETP.GEU.AND P0, PT, R0, 1.175494350822287508e-38, PT ;  /* 0x008000000000780b */ /* 0x000fda0003f0e000 */
[----:B------:R-:W-:-:S05]  /*0210*/  @!P0 FMUL R0, R0, 8388608 ;  /* 0x4b00000000008820 */ /* 0x000fca0000400000 */
[----:B------:R-:W-:-:S04]  /*0220*/  IADD3 R3, PT, PT, R0, -0x3f2aaaab, RZ ;  /* 0xc0d5555500037810 */ /* 0x000fc80007ffe0ff */
[----:B------:R-:W-:-:S05]  /*0230*/  LOP3.LUT R13, R3, 0xff800000, RZ, 0xc0, !PT ;  /* 0xff800000030d7812 */ /* 0x000fca00078ec0ff */
[----:B------:R-:W-:-:S04]  /*0240*/  IMAD.IADD R3, R0, 0x1, -R13 ;  /* 0x0000000100037824 */ /* 0x000fc800078e0a0d */
[----:B------:R-:W-:Y:S01]  /*0250*/  FADD R15, R3, -1 ;  /* 0xbf800000030f7421 */ /* 0x000fe20000000000 */
[----:B------:R-:W-:Y:S02]  /*0260*/  FSEL R3, RZ, -23, P0 ;  /* 0xc1b80000ff037808 */ /* 0x000fe40000000000 */
[----:B------:R-:W-:Y:S01]  /*0270*/  ISETP.GT.U32.AND P0, PT, R0, 0x7f7fffff, PT ;  /* 0x7f7fffff0000780c */ /* 0x000fe20003f04070 */
[----:B------:R-:W-:-:S04]  /*0280*/  FFMA R16, R15, -R16, 0.14084610342979431152 ;  /* 0x3e1039f60f107423 */ /* 0x000fc80000000810 */
[----:B------:R-:W-:-:S04]  /*0290*/  FFMA R16, R15, R16, -0.12148627638816833496 ;  /* 0xbdf8cdcc0f107423 */ /* 0x000fc80000000010 */
[----:B------:R-:W-:-:S04]  /*02a0*/  FFMA R16, R15, R16, 0.13980610668659210205 ;  /* 0x3e0f29550f107423 */ /* 0x000fc80000000010 */
[----:B------:R-:W-:-:S04]  /*02b0*/  FFMA R16, R15, R16, -0.16684235632419586182 ;  /* 0xbe2ad8b90f107423 */ /* 0x000fc80000000010 */
[----:B------:R-:W-:-:S04]  /*02c0*/  FFMA R16, R15, R16, 0.20012299716472625732 ;  /* 0x3e4ced0b0f107423 */ /* 0x000fc80000000010 */
[----:B------:R-:W-:-:S04]  /*02d0*/  FFMA R16, R15, R16, -0.24999669194221496582 ;  /* 0xbe7fff220f107423 */ /* 0x000fc80000000010 */
[----:B------:R-:W-:-:S04]  /*02e0*/  FFMA R16, R15, R16, 0.33333182334899902344 ;  /* 0x3eaaaa780f107423 */ /* 0x000fc80000000010 */
[C---:B------:R-:W-:Y:S01]  /*02f0*/  FFMA R18, R15.reuse, R16, -0.5 ;  /* 0xbf0000000f127423 */ /* 0x040fe20000000010 */
[----:B------:R-:W-:Y:S01]  /*0300*/  I2FP.F32.S32 R16, R13 ;  /* 0x0000000d00107245 */ /* 0x000fe20000201400 */
[----:B------:R-:W-:Y:S02]  /*0310*/  IMAD.MOV.U32 R13, RZ, RZ, 0x7f800000 ;  /* 0x7f800000ff0d7424 */ /* 0x000fe400078e00ff */
[C---:B------:R-:W-:Y:S02]  /*0320*/  FMUL R18, R15.reuse, R18 ;  /* 0x000000120f127220 */ /* 0x040fe40000400000 */
[----:B------:R-:W-:Y:S01]  /*0330*/  FFMA R16, R16, 1.1920928955078125e-07, R3 ;  /* 0x3400000010107823 */ /* 0x000fe20000000003 */
[----:B------:R-:W-:Y:S01]  /*0340*/  SHF.R.U32.HI R3, RZ, 0x2, R6 ;  /* 0x00000002ff037819 */ /* 0x000fe20000011606 */
[----:B------:R-:W-:-:S03]  /*0350*/  FFMA R15, R15, R18, R15 ;  /* 0x000000120f0f7223 */ /* 0x000fc6000000000f */
[----:B------:R-:W-:Y:S01]  /*0360*/  LOP3.LUT R3, R3, R6, RZ, 0x3c, !PT ;  /* 0x0000000603037212 */ /* 0x000fe200078e3cff */
[----:B------:R-:W-:Y:S01]  /*0370*/  FFMA R15, R16, 0.69314718246459960938, R15 ;  /* 0x3f317218100f7823 */ /* 0x000fe2000000000f */
[C---:B------:R-:W-:Y:S01]  /*0380*/  @P0 FFMA R15, R0.reuse, R13, +INF ;  /* 0x7f800000000f0423 */ /* 0x040fe2000000000d */
[----:B------:R-:W-:Y:S02]  /*0390*/  FSETP.NEU.AND P0, PT, R0, RZ, PT ;  /* 0x000000ff0000720b */ /* 0x000fe40003f0d000 */
[----:B------:R-:W-:Y:S01]  /*03a0*/  SHF.L.U32 R13, R3, 0x1, RZ ;  /* 0x00000001030d7819 */ /* 0x000fe200000006ff */
[----:B------:R-:W-:Y:S01]  /*03b0*/  FMUL R15, R15, -2 ;  /* 0xc00000000f0f7820 */ /* 0x000fe20000400000 */
[----:B------:R-:W-:-:S04]  /*03c0*/  SHF.L.U32 R6, R2, 0x4, RZ ;  /* 0x0000000402067819 */ /* 0x000fc800000006ff */
[----:B------:R-:W-:Y:S02]  /*03d0*/  FSEL R17, R15, +INF , P0 ;  /* 0x7f8000000f117808 */ /* 0x000fe40000000000 */
[----:B------:R-:W-:Y:S01]  /*03e0*/  LOP3.LUT R3, R3, R13, R6, 0x96, !PT ;  /* 0x0000000d03037212 */ /* 0x000fe200078e9606 */
[----:B------:R-:W-:Y:S01]  /*03f0*/  IMAD.MOV.U32 R13, RZ, RZ, 0x30c90fdb ;  /* 0x30c90fdbff0d7424 */ /* 0x000fe200078e00ff */
[----:B------:R-:W-:Y:S01]  /*0400*/  IADD3 R6, PT, PT, R17, -0xd000000, RZ ;  /* 0xf300000011067810 */ /* 0x000fe20007ffe0ff */
[----:B------:R0:W1:Y:S01]  /*0410*/  MUFU.RSQ R16, R17 ;  /* 0x0000001100107308 */ /* 0x0000620000001400 */
[----:B------:R-:W-:Y:S02]  /*0420*/  LOP3.LUT R3, R3, R2, RZ, 0x3c, !PT ;  /* 0x0000000203037212 */ /* 0x000fe400078e3cff */
[----:B------:R-:W-:Y:S02]  /*0430*/  ISETP.GT.U32.AND P0, PT, R6, 0x727fffff, PT ;  /* 0x727fffff0600780c */ /* 0x000fe40003f04070 */
[----:B------:R-:W-:-:S04]  /*0440*/  IADD3 R0, PT, PT, R3, R12, RZ ;  /* 0x0000000c03007210 */ /* 0x000fc80007ffe0ff */
[----:B------:R-:W-:-:S05]  /*0450*/  I2FP.F32.U32 R0, R0 ;  /* 0x0000000000007245 */ /* 0x000fca0000201000 */
[----:B------:R-:W-:Y:S02]  /*0460*/  FFMA R6, R0, R13, 7.314590599882819788e-10 ;  /* 0x30490fdb00067423 */ /* 0x000fe4000000000d */
[----:B0-----:R-:W-:Y:S05]  /*0470*/  @!P0 BRA `(.L_x_26) ;  /* 0x0000000000108947 */ /* 0x001fea0003800000 */
[----:B------:R-:W-:-:S07]  /*0480*/  MOV R19, 0x4a0 ;  /* 0x000004a000137802 */ /* 0x000fce0000000f00 */
[----:B-1----:R-:W-:Y:S05]  /*0490*/  CALL.REL.NOINC `($__internal_2_$__cuda_sm20_sqrt_rn_f32_slowpath) ;  /* 0x00000000008c7944 */ /* 0x002fea0003c00000 */
[----:B------:R-:W-:Y:S01]  /*04a0*/  MOV R0, R13 ;  /* 0x0000000d00007202 */ /* 0x000fe20000000f00 */
[----:B------:R-:W-:Y:S06]  /*04b0*/  BRA `(.L_x_27) ;  /* 0x0000000000107947 */ /* 0x000fec0003800000 */
.L_x_26:
[----:B-1----:R-:W-:Y:S01]  /*04c0*/  FMUL.FTZ R0, R17, R16 ;  /* 0x0000001011007220 */ /* 0x002fe20000410000 */
[----:B------:R-:W-:-:S03]  /*04d0*/  FMUL.FTZ R15, R16, 0.5 ;  /* 0x3f000000100f7820 */ /* 0x000fc60000410000 */
[----:B------:R-:W-:-:S04]  /*04e0*/  FFMA R13, -R0, R0, R17 ;  /* 0x00000000000d7223 */ /* 0x000fc80000000111 */
[----:B------:R-:W-:-:S07]  /*04f0*/  FFMA R0, R13, R15, R0 ;  /* 0x0000000f0d007223 */ /* 0x000fce0000000000 */
.L_x_27:
[----:B------:R-:W-:Y:S05]  /*0500*/  BSYNC.RECONVERGENT B1 ;  /* 0x0000000000017941 */ /* 0x000fea0003800200 */
.L_x_25:
[----:B------:R-:W-:Y:S01]  /*0510*/  FMUL.RZ R6, R6, 0.15915493667125701904 ;  /* 0x3e22f98306067820 */ /* 0x000fe2000040c000 */
[----:B------:R-:W-:-:S03]  /*0520*/  HFMA2 R16, -RZ, RZ, 0, 5.9604644775390625e-08 ;  /* 0x00000001ff107431 */ /* 0x000fc600000001ff */
[----:B------:R-:W0:Y:S08]  /*0530*/  MUFU.SIN R13, R6 ;  /* 0x00000006000d7308 */ /* 0x000e300000000400 */
[----:B------:R-:W1:Y:S01]  /*0540*/  MUFU.COS R15, R6 ;  /* 0x00000006000f7308 */ /* 0x000e620000000000 */
[-C--:B0-----:R-:W-:Y:S01]  /*0550*/  FMUL R23, R13, R0.reuse ;  /* 0x000000000d177220 */ /* 0x081fe20000400000 */
[----:B-1----:R-:W-:Y:S01]  /*0560*/  FMUL R25, R15, R0 ;  /* 0x000000000f197220 */ /* 0x002fe20000400000 */
[----:B------:R-:W-:Y:S06]  /*0570*/  BRA `(.L_x_28) ;  /* 0x0000000000207947 */ /* 0x000fec0003800000 */
.L_x_24:
[----:B------:R-:W2:Y:S01]  /*0580*/  LDG.E R25, desc[UR4][R10.64+0x20] ;  /* 0x000020040a197981 */ /* 0x000ea2000c1e1900 */
[----:B-----5:R-:W-:Y:S02]  /*0590*/  IMAD.MOV.U32 R3, RZ, RZ, R5 ;  /* 0x000000ffff037224 */ /* 0x020fe400078e0005 */
[----:B------:R-:W-:Y:S01]  /*05a0*/  HFMA2 R16, -RZ, RZ, 0, 0 ;  /* 0x00000000ff107431 */ /* 0x000fe200000001ff */
[----:B------:R-:W-:Y:S01]  /*05b0*/  MOV R2, R4 ;  /* 0x0000000400027202 */ /* 0x000fe20000000f00 */
[----:B------:R-:W-:Y:S01]  /*05c0*/  IMAD.MOV.U32 R5, RZ, RZ, R7 ;  /* 0x000000ffff057224 */ /* 0x000fe200078e0007 */
[----:B------:R-:W-:Y:S01]  /*05d0*/  MOV R4, R6 ;  /* 0x0000000600047202 */ /* 0x000fe20000000f00 */
[----:B------:R-:W-:Y:S01]  /*05e0*/  IMAD.MOV.U32 R7, RZ, RZ, R13 ;  /* 0x000000ffff077224 */ /* 0x000fe200078e000d */
[----:B--2---:R-:W-:-:S07]  /*05f0*/  MOV R23, R25 ;  /* 0x0000001900177202 */ /* 0x004fce0000000f00 */
.L_x_28:
[----:B------:R-:W-:Y:S05]  /*0600*/  BSYNC.RECONVERGENT B0 ;  /* 0x0000000000007941 */ /* 0x000fea0003800200 */
.L_x_23:
[----:B------:R-:W0:Y:S01]  /*0610*/  LDC.64 R18, c[0x0][0x380] ;  /* 0x0000e000ff127b82 */ /* 0x000e220000000a00 */
[----:B------:R-:W-:Y:S02]  /*0620*/  MOV R13, R7 ;  /* 0x00000007000d7202 */ /* 0x000fe40000000f00 */
[----:B------:R-:W-:Y:S01]  /*0630*/  MOV R17, R21 ;  /* 0x0000001500117202 */ /* 0x000fe20000000f00 */
[----:B0-----:R-:W-:-:S05]  /*0640*/  IMAD.WIDE R14, R14, 0x4, R18 ;  /* 0x000000040e0e7825 */ /* 0x001fca00078e0212 */
[----:B------:R-:W-:Y:S04]  /*0650*/  STG.E desc[UR4][R14.64], R23 ;  /* 0x000000170e007986 */ /* 0x000fe8000c101904 */
[----:B------:R-:W-:Y:S04]  /*0660*/  STG.E.64 desc[UR4][R10.64], R12 ;  /* 0x0000000c0a007986 */ /* 0x000fe8000c101b04 */
[----:B------:R-:W-:Y:S04]  /*0670*/  STG.E.64 desc[UR4][R10.64+0x8], R4 ;  /* 0x000008040a007986 */ /* 0x000fe8000c101b04 */
[----:B------:R-:W-:Y:S04]  /*0680*/  STG.E.64 desc[UR4][R10.64+0x10], R2 ;  /* 0x000010020a007986 */ /* 0x000fe8000c101b04 */
[----:B------:R-:W-:Y:S04]  /*0690*/  STG.E.64 desc[UR4][R10.64+0x18], R16 ;  /* 0x000018100a007986 */ /* 0x000fe8000c101b04 */
[----:B------:R-:W-:Y:S04]  /*06a0*/  STG.E.64 desc[UR4][R10.64+0x28], R8 ;  /* 0x000028080a007986 */ /* 0x000fe8000c101b04 */
[----:B------:R-:W-:Y:S01]  /*06b0*/  STG.E desc[UR4][R10.64+0x20], R25 ;  /* 0x000020190a007986 */ /* 0x000fe2000c101904 */
[----:B------:R-:W-:Y:S05]  /*06c0*/  EXIT ;  /* 0x000000000000794d */ /* 0x000fea0003800000 */
        .weak           $__internal_2_$__cuda_sm20_sqrt_rn_f32_slowpath
        .type           $__internal_2_$__cuda_sm20_sqrt_rn_f32_slowpath,@function
        .size           $__internal_2_$__cuda_sm20_sqrt_rn_f32_slowpath,(.L_x_42 - $__internal_2_$__cuda_sm20_sqrt_rn_f32_slowpath)
$__internal_2_$__cuda_sm20_sqrt_rn_f32_slowpath:
[----:B------:R-:W-:-:S13]  /*06d0*/  LOP3.LUT P0, RZ, R17, 0x7fffffff, RZ, 0xc0, !PT ;  /* 0x7fffffff11ff7812 */ /* 0x000fda000780c0ff */
[----:B------:R-:W-:Y:S01]  /*06e0*/  @!P0 IMAD.MOV.U32 R13, RZ, RZ, R17 ;  /* 0x000000ffff0d8224 */ /* 0x000fe200078e0011 */
        /* <DEDUP_REMOVED lines=12> */
[----:B------:R-:W-:-:S03]  /*07b0*/  @P0 FMUL.FTZ R16, R16, 0.5 ;  /* 0x3f00000010100820 */ /* 0x000fc60000410000 */
[----:B------:R-:W-:-:S04]  /*07c0*/  @P0 FADD.FTZ R13, -R18, -RZ ;  /* 0x800000ff120d0221 */ /* 0x000fc80000010100 */
[----:B------:R-:W-:Y:S01]  /*07d0*/  @P0 FFMA R17, R18, R13, R15 ;  /* 0x0000000d12110223 */ /* 0x000fe2000000000f */
[----:B------:R-:W-:-:S03]  /*07e0*/  @!P0 IMAD.MOV.U32 R13, RZ, RZ, R0 ;  /* 0x000000ffff0d8224 */ /* 0x000fc600078e0000 */
[----:B------:R-:W-:-:S04]  /*07f0*/  @P0 FFMA R16, R17, R16, R18 ;  /* 0x0000001011100223 */ /* 0x000fc80000000012 */
[----:B------:R-:W-:-:S07]  /*0800*/  @P0 FMUL.FTZ R13, R16, 2.3283064365386962891e-10 ;  /* 0x2f800000100d0820 */ /* 0x000fce0000410000 */
.L_x_29:
[----:B------:R-:W-:Y:S01]  /*0810*/  HFMA2 R17, -RZ, RZ, 0, 0 ;  /* 0x00000000ff117431 */ /* 0x000fe200000001ff */
[----:B------:R-:W-:-:S04]  /*0820*/  MOV R16, R19 ;  /* 0x0000001300107202 */ /* 0x000fc80000000f00 */
[----:B------:R-:W-:Y:S05]  /*0830*/  RET.REL.NODEC R16 `(_Z12fillZ_kernelPfP17curandStateXORWOWi) ;  /* 0xfffffff410f07950 */ /* 0x000fea0003c3ffff */
.L_x_30:
        /* <DEDUP_REMOVED lines=12> */
.L_x_42:


//--------------------- .text._Z22setupRandStates_kernelP17curandStateXORWOWyi --------------------------
	.section	.text._Z22setupRandStates_kernelP17curandStateXORWOWyi,"ax",@progbits
	.align	128
        .global         _Z22setupRandStates_kernelP17curandStateXORWOWyi
        .type           _Z22setupRandStates_kernelP17curandStateXORWOWyi,@function
        .size           _Z22setupRandStates_kernelP17curandStateXORWOWyi,(.L_x_45 - _Z22setupRandStates_kernelP17curandStateXORWOWyi)
        .other          _Z22setupRandStates_kernelP17curandStateXORWOWyi,@"STO_CUDA_ENTRY STV_DEFAULT"
_Z22setupRandStates_kernelP17curandStateXORWOWyi:
.text._Z22setupRandStates_kernelP17curandStateXORWOWyi:
        /* <DEDUP_REMOVED lines=10> */
[----:B------:R-:W-:Y:S01]  /*00a0*/  ISETP.NE.AND P0, PT, R13, RZ, PT ;  /* 0x000000ff0d00720c */ /* 0x000fe20003f05270 */
[----:B------:R-:W-:Y:S05]  /*00b0*/  BSSY.RECONVERGENT B0, `(.L_x_31) ;  /* 0x00000e1000007945 */ /* 0x000fea0003800200 */
[----:B------:R-:W2:Y:S01]  /*00c0*/  LDC.64 R6, c[0x0][0x380] ;  /* 0x0000e000ff067b82 */ /* 0x000ea20000000a00 */
[----:B0-----:R-:W-:Y:S02]  /*00d0*/  LOP3.LUT R0, R2, 0xaad26b49, RZ, 0x3c, !PT ;  /* 0xaad26b4902007812 */ /* 0x001fe400078e3cff */
[----:B------:R-:W-:-:S03]  /*00e0*/  LOP3.LUT R2, R3, 0xf7dcefdd, RZ, 0x3c, !PT ;  /* 0xf7dcefdd03027812 */ /* 0x000fc600078e3cff */
[----:B------:R-:W-:Y:S02]  /*00f0*/  IMAD R0, R0, 0x4182bed5, RZ ;  /* 0x4182bed500007824 */ /* 0x000fe400078e02ff */
[----:B------:R-:W-:Y:S02]  /*0100*/  IMAD R3, R2, -0x658354e5, RZ ;  /* 0x9a7cab1b02037824 */ /* 0x000fe400078e02ff */
[----:B--2---:R-:W-:Y:S01]  /*0110*/  IMAD.WIDE R6, R13, 0x30, R6 ;  /* 0x000000300d067825 */ /* 0x004fe200078e0206 */
[C---:B------:R-:W-:Y:S02]  /*0120*/  LOP3.LUT R8, R0.reuse, 0x159a55e5, RZ, 0x3c, !PT ;  /* 0x159a55e500087812 */ /* 0x040fe400078e3cff */
[C---:B------:R-:W-:Y:S01]  /*0130*/  IADD3 R4, PT, PT, R0.reuse, 0x64f0c9, R3 ;  /* 0x0064f0c900047810 */ /* 0x040fe20007ffe003 */
[C---:B------:R-:W-:Y:S01]  /*0140*/  VIADD R5, R0.reuse, 0x75bcd15 ;  /* 0x075bcd1500057836 */ /* 0x040fe20000000000 */
[----:B------:R-:W-:Y:S01]  /*0150*/  LOP3.LUT R10, R3, 0x5491333, RZ, 0x3c, !PT ;  /* 0x05491333030a7812 */ /* 0x000fe200078e3cff */
[----:B------:R-:W-:-:S02]  /*0160*/  VIADD R11, R0, 0x583f19 ;  /* 0x00583f19000b7836 */ /* 0x000fc40000000000 */
[----:B------:R-:W-:Y:S01]  /*0170*/  VIADD R9, R3, 0x1f123bb5 ;  /* 0x1f123bb503097836 */ /* 0x000fe20000000000 */
[----:B-1----:R0:W-:Y:S04]  /*0180*/  STG.E.64 desc[UR4][R6.64], R4 ;  /* 0x0000000406007986 */ /* 0x0021e8000c101b04 */
[----:B------:R0:W-:Y:S04]  /*0190*/  STG.E.64 desc[UR4][R6.64+0x8], R8 ;  /* 0x0000080806007986 */ /* 0x0001e8000c101b04 */
[----:B------:R0:W-:Y:S01]  /*01a0*/  STG.E.64 desc[UR4][R6.64+0x10], R10 ;  /* 0x0000100a06007986 */ /* 0x0001e2000c101b04 */
[----:B------:R-:W-:Y:S05]  /*01b0*/  @!P0 BRA `(.L_x_32) ;  /* 0x0000000c00408947 */ /* 0x000fea0003800000 */
[----:B------:R-:W-:Y:S01]  /*01c0*/  SHF.R.S32.HI R0, RZ, 0x1f, R13 ;  /* 0x0000001fff007819 */ /* 0x000fe2000001140d */
[----:B------:R-:W-:-:S07]  /*01d0*/  IMAD.MOV.U32 R12, RZ, RZ, RZ ;  /* 0x000000ffff0c7224 */ /* 0x000fce00078e00ff */
.L_x_38:
[----:B-1----:R-:W-:Y:S01]  /*01e0*/  LOP3.LUT R2, R13, 0x3, RZ, 0xc0, !PT ;  /* 0x000000030d027812 */ /* 0x002fe200078ec0ff */
[----:B------:R-:W-:Y:S03]  /*01f0*/  BSSY.RECONVERGENT B1, `(.L_x_33) ;  /* 0x00000c6000017945 */ /* 0x000fe60003800200 */
[----:B------:R-:W-:-:S04]  /*0200*/  ISETP.NE.U32.AND P0, PT, R2, RZ, PT ;  /* 0x000000ff0200720c */ /* 0x000fc80003f05070 */
[----:B------:R-:W-:-:S13]  /*0210*/  ISETP.NE.AND.EX P0, PT, RZ, RZ, PT, P0 ;  /* 0x000000ffff00720c */ /* 0x000fda0003f05300 */
[----:B------:R-:W-:Y:S05]  /*0220*/  @!P0 BRA `(.L_x_34) ;  /* 0x0000000c00088947 */ /* 0x000fea0003800000 */
[----:B0-----:R-:W0:Y:S01]  /*0230*/  LDC.64 R8, c[0x4][RZ] ;  /* 0x01000000ff087b82 */ /* 0x001e220000000a00 */
[----:B------:R-:W-:Y:S02]  /*0240*/  IMAD.MOV.U32 R14, RZ, RZ, RZ ;  /* 0x000000ffff0e7224 */ /* 0x000fe400078e00ff */
[----:B0-----:R-:W-:-:S07]  /*0250*/  IMAD.WIDE.U32 R8, R12, 0xc80, R8 ;  /* 0x00000c800c087825 */ /* 0x001fce00078e0008 */
.L_x_37:
[----:B-1----:R-:W-:Y:S01]  /*0260*/  IMAD.MOV.U32 R15, RZ, RZ, RZ ;  /* 0x000000ffff0f7224 */ /* 0x002fe200078e00ff */
[----:B------:R-:W-:Y:S01]  /*0270*/  CS2R R2, SRZ ;  /* 0x0000000000027805 */ /* 0x000fe2000001ff00 */
[----:B------:R-:W-:Y:S01]  /*0280*/  IMAD.MOV.U32 R17, RZ, RZ, RZ ;  /* 0x000000ffff117224 */ /* 0x000fe200078e00ff */
[----:B------:R-:W-:-:S07]  /*0290*/  CS2R R4, SRZ ;  /* 0x0000000000047805 */ /* 0x000fce000001ff00 */
.L_x_36:
[----:B------:R-:W-:-:S05]  /*02a0*/  IMAD.WIDE.U32 R10, R17, 0x4, R6 ;  /* 0x00000004110a7825 */ /* 0x000fca00078e0006 */
[----:B------:R0:W5:Y:S01]  /*02b0*/  LDG.E R16, desc[UR4][R10.64+0x4] ;  /* 0x000004040a107981 */ /* 0x000162000c1e1900 */
[----:B------:R-:W-:-:S07]  /*02c0*/  IMAD.MOV.U32 R19, RZ, RZ, RZ ;  /* 0x000000ffff137224 */ /* 0x000fce00078e00ff */
.L_x_35:
[----:B-----5:R-:W-:Y:S01]  /*02d0*/  SHF.R.U32.HI R24, RZ, R19, R16 ;  /* 0x00000013ff187219 */ /* 0x020fe20000011610 */
[----:B0-----:R-:W-:-:S03]  /*02e0*/  IMAD.SHL.U32 R10, R17, 0x20, RZ ;  /* 0x00000020110a7824 */ /* 0x001fc600078e00ff */
[----:B------:R-:W-:Y:S01]  /*02f0*/  LOP3.LUT R11, R24, 0x1, RZ, 0xc0, !PT ;  /* 0x00000001180b7812 */ /* 0x000fe200078ec0ff */
[----:B------:R-:W-:-:S03]  /*0300*/  IMAD.IADD R10, R10, 0x1, R19 ;  /* 0x000000010a0a7824 */ /* 0x000fc600078e0213 */
[----:B------:R-:W-:Y:S01]  /*0310*/  ISETP.NE.U32.AND P0, PT, R11, 0x1, PT ;  /* 0x000000010b00780c */ /* 0x000fe20003f05070 */
[----:B------:R-:W-:-:S03]  /*0320*/  IMAD R11, R10, 0x5, RZ ;  /* 0x000000050a0b7824 */ /* 0x000fc600078e02ff */
[----:B------:R-:W-:Y:S01]  /*0330*/  R2P PR, R24, 0x7e ;  /* 0x0000007e18007804 */ /* 0x000fe20000000000 */
[----:B------:R-:W-:-:S08]  /*0340*/  IMAD.WIDE.U32 R10, R11, 0x4, R8 ;  /* 0x000000040b0a7825 */ /* 0x000fd000078e0008 */
[----:B------:R-:W2:Y:S04]  /*0350*/  @!P0 LDG.E R18, desc[UR4][R10.64] ;  /* 0x000000040a128981 */ /* 0x000ea8000c1e1900 */
[----:B------:R-:W3:Y:S04]  /*0360*/  @!P0 LDG.E R20, desc[UR4][R10.64+0x10] ;  /* 0x000010040a148981 */ /* 0x000ee8000c1e1900 */
[----:B------:R-:W4:Y:S04]  /*0370*/  @P1 LDG.E R22, desc[UR4][R10.64+0x14] ;  /* 0x000014040a161981 */ /* 0x000f28000c1e1900 */
[----:B------:R-:W4:Y:S04]  /*0380*/  @P2 LDG.E R26, desc[UR4][R10.64+0x28] ;  /* 0x000028040a1a2981 */ /* 0x000f28000c1e1900 */
[----:B------:R-:W4:Y:S04]  /*0390*/  @!P0 LDG.E R21, desc[UR4][R10.64+0x4] ;  /* 0x000004040a158981 */ /* 0x000f28000c1e1900 */
[----:B------:R-:W4:Y:S04]  /*03a0*/  @!P0 LDG.E R23, desc[UR4][R10.64+0xc] ;  /* 0x00000c040a178981 */ /* 0x000f28000c1e1900 */
[----:B------:R-:W4:Y:S04]  /*03b0*/  @P1 LDG.E R25, desc[UR4][R10.64+0x18] ;  /* 0x000018040a191981 */ /* 0x000f28000c1e1900 */
[----:B------:R-:W4:Y:S04]  /*03c0*/  @P3 LDG.E R28, desc[UR4][R10.64+0x3c] ;  /* 0x00003c040a1c3981 */ /* 0x000f28000c1e1900 */
[----:B------:R-:W4:Y:S01]  /*03d0*/  @P6 LDG.E R27, desc[UR4][R10.64+0x7c] ;  /* 0x00007c040a1b6981 */ /* 0x000f22000c1e1900 */
[----:B--2---:R-:W-:-:S03]  /*03e0*/  @!P0 LOP3.LUT R15, R15, R18, RZ, 0x3c, !PT ;  /* 0x000000120f0f8212 */ /* 0x004fc600078e3cff */
[----:B------:R-:W2:Y:S01]  /*03f0*/  @!P0 LDG.E R18, desc[UR4][R10.64+0x8] ;  /* 0x000008040a128981 */ /* 0x000ea2000c1e1900 */
[----:B---3--:R-:W-:-:S03]  /*0400*/  @!P0 LOP3.LUT R3, R3, R20, RZ, 0x3c, !PT ;  /* 0x0000001403038212 */ /* 0x008fc600078e3cff */
[----:B------:R-:W3:Y:S01]  /*0410*/  @P1 LDG.E R20, desc[UR4][R10.64+0x24] ;  /* 0x000024040a141981 */ /* 0x000ee2000c1e1900 */
[----:B----4-:R-:W-:-:S03]  /*0420*/  @P1 LOP3.LUT R15, R15, R22, RZ, 0x3c, !PT ;  /* 0x000000160f0f1212 */ /* 0x010fc600078e3cff */
[----:B------:R-:W4:Y:S01]  /*0430*/  @P2 LDG.E R22, desc[UR4][R10.64+0x38] ;  /* 0x000038040a162981 */ /* 0x000f22000c1e1900 */
[----:B------:R-:W-:-:S03]  /*0440*/  @P2 LOP3.LUT R15, R15, R26, RZ, 0x3c, !PT ;  /* 0x0000001a0f0f2212 */ /* 0x000fc600078e3cff */
[----:B------:R-:W4:Y:S01]  /*0450*/  @P4 LDG.E R26, desc[UR4][R10.64+0x50] ;  /* 0x000050040a1a4981 */ /* 0x000f22000c1e1900 */
[----:B------:R-:W-:-:S03]  /*0460*/  @!P0 LOP3.LUT R4, R4, R21, RZ, 0x3c, !PT ;  /* 0x0000001504048212 */ /* 0x000fc600078e3cff */
[----:B------:R-:W4:Y:S01]  /*0470*/  @P1 LDG.E R21, desc[UR4][R10.64+0x20] ;  /* 0x000020040a151981 */ /* 0x000f22000c1e1900 */
[----:B------:R-:W-:-:S03]  /*0480*/  @!P0 LOP3.LUT R2, R2, R23, RZ, 0x3c, !PT ;  /* 0x0000001702028212 */ /* 0x000fc600078e3cff */
[----:B------:R-:W4:Y:S01]  /*0490*/  @P2 LDG.E R23, desc[UR4][R10.64+0x2c] ;  /* 0x00002c040a172981 */ /* 0x000f22000c1e1900 */
[----:B------:R-:W-:-:S03]  /*04a0*/  @P1 LOP3.LUT R4, R4, R25, RZ, 0x3c, !PT ;  /* 0x0000001904041212 */ /* 0x000fc600078e3cff */
[----:B------:R-:W4:Y:S01]  /*04b0*/  @P2 LDG.E R25, desc[UR4][R10.64+0x34] ;  /* 0x000034040a192981 */ /* 0x000f22000c1e1900 */
[----:B--2---:R-:W-:-:S03]  /*04c0*/  @!P0 LOP3.LUT R5, R5, R18, RZ, 0x3c, !PT ;  /* 0x0000001205058212 */ /* 0x004fc600078e3cff */
[----:B------:R-:W2:Y:S01]  /*04d0*/  @P1 LDG.E R18, desc[UR4][R10.64+0x1c] ;  /* 0x00001c040a121981 */ /* 0x000ea2000c1e1900 */
[----:B---3--:R-:W-:-:S03]  /*04e0*/  @P1 LOP3.LUT R3, R3, R20, RZ, 0x3c, !PT ;  /* 0x0000001403031212 */ /* 0x008fc600078e3cff */
[----:B------:R-:W3:Y:S01]  /*04f0*/  @P2 LDG.E R20, desc[UR4][R10.64+0x30] ;  /* 0x000030040a142981 */ /* 0x000ee2000c1e1900 */
[----:B----4-:R-:W-:-:S03]  /*0500*/  @P2 LOP3.LUT R3, R3, R22, RZ, 0x3c, !PT ;  /* 0x0000001603032212 */ /* 0x010fc600078e3cff */
[----:B------:R-:W4:Y:S01]  /*0510*/  @P3 LDG.E R22, desc[UR4][R10.64+0x4c] ;  /* 0x00004c040a163981 */ /* 0x000f22000c1e1900 */
[----:B------:R-:W-:-:S04]  /*0520*/  @P3 LOP3.LUT R15, R15, R28, RZ, 0x3c, !PT ;  /* 0x0000001c0f0f3212 */ /* 0x000fc800078e3cff */
[----:B------:R-:W-:Y:S02]  /*0530*/  @P4 LOP3.LUT R15, R15, R26, RZ, 0x3c, !PT ;  /* 0x0000001a0f0f4212 */ /* 0x000fe400078e3cff */
[----:B------:R-:W-:Y:S01]  /*0540*/  @P1 LOP3.LUT R2, R2, R21, RZ, 0x3c, !PT ;  /* 0x0000001502021212 */ /* 0x000fe200078e3cff */
[----:B------:R-:W4:Y:S04]  /*0550*/  @P5 LDG.E R26, desc[UR4][R10.64+0x64] ;  /* 0x000064040a1a5981 */ /* 0x000f28000c1e1900 */
[----:B------:R-:W4:Y:S01]  /*0560*/  @P3 LDG.E R21, desc[UR4][R10.64+0x40] ;  /* 0x000040040a153981 */ /* 0x000f22000c1e1900 */
[----:B------:R-:W-:Y:S02]  /*0570*/  @P2 LOP3.LUT R4, R4, R23, RZ, 0x3c, !PT ;  /* 0x0000001704042212 */ /* 0x000fe400078e3cff */
[----:B------:R-:W-:Y:S01]  /*0580*/  @P2 LOP3.LUT R2, R2, R25, RZ, 0x3c, !PT ;  /* 0x0000001902022212 */ /* 0x000fe200078e3cff */
[----:B------:R-:W4:Y:S04]  /*0590*/  @P3 LDG.E R23, desc[UR4][R10.64+0x48] ;  /* 0x000048040a173981 */ /* 0x000f28000c1e1900 */
[----:B------:R-:W4:Y:S01]  /*05a0*/  @P4 LDG.E R25, desc[UR4][R10.64+0x54] ;  /* 0x000054040a194981 */ /* 0x000f22000c1e1900 */
[----:B--2---:R-:W-:-:S03]  /*05b0*/  @P1 LOP3.LUT R5, R5, R18, RZ, 0x3c, !PT ;  /* 0x0000001205051212 */ /* 0x004fc600078e3cff */
[----:B------:R-:W2:Y:S01]  /*05c0*/  @P3 LDG.E R18, desc[UR4][R10.64+0x44] ;  /* 0x000044040a123981 */ /* 0x000ea2000c1e1900 */
[----:B---3--:R-:W-:-:S03]  /*05d0*/  @P2 LOP3.LUT R5, R5, R20, RZ, 0x3c, !PT ;  /* 0x0000001405052212 */ /* 0x008fc600078e3cff */
[----:B------:R-:W3:Y:S01]  /*05e0*/  @P4 LDG.E R20, desc[UR4][R10.64+0x58] ;  /* 0x000058040a144981 */ /* 0x000ee2000c1e1900 */
[----:B----4-:R-:W-:-:S03]  /*05f0*/  @P3 LOP3.LUT R3, R3, R22, RZ, 0x3c, !PT ;  /* 0x0000001603033212 */ /* 0x010fc600078e3cff */
[----:B------:R-:W4:Y:S01]  /*0600*/  @P4 LDG.E R22, desc[UR4][R10.64+0x60] ;  /* 0x000060040a164981 */ /* 0x000f22000c1e1900 */
[----:B------:R-:W-:Y:S02]  /*0610*/  LOP3.LUT P0, RZ, R24, 0x80, RZ, 0xc0, !PT ;  /* 0x0000008018ff7812 */ /* 0x000fe4000780c0ff */
[----:B------:R-:W-:Y:S02]  /*0620*/  @P5 LOP3.LUT R15, R15, R26, RZ, 0x3c, !PT ;  /* 0x0000001a0f0f5212 */ /* 0x000fe400078e3cff */
[----:B------:R-:W4:Y:S01]  /*0630*/  @P6 LDG.E R26, desc[UR4][R10.64+0x78] ;  /* 0x000078040a1a6981 */ /* 0x000f22000c1e1900 */
[----:B------:R-:W-:-:S03]  /*0640*/  @P3 LOP3.LUT R4, R4, R21, RZ, 0x3c, !PT ;  /* 0x0000001504043212 */ /* 0x000fc600078e3cff */
[----:B------:R-:W4:Y:S01]  /*0650*/  @P4 LDG.E R21, desc[UR4][R10.64+0x5c] ;  /* 0x00005c040a154981 */ /* 0x000f22000c1e1900 */
[----:B------:R-:W-:-:S03]  /*0660*/  @P3 LOP3.LUT R2, R2, R23, RZ, 0x3c, !PT ;  /* 0x0000001702023212 */ /* 0x000fc600078e3cff */
[----:B------:R-:W4:Y:S01]  /*0670*/  @P5 LDG.E R23, desc[UR4][R10.64+0x68] ;  /* 0x000068040a175981 */ /* 0x000f22000c1e1900 */
[----:B------:R-:W-:-:S03]  /*0680*/  @P4 LOP3.LUT R4, R4, R25, RZ, 0x3c, !PT ;  /* 0x0000001904044212 */ /* 0x000fc600078e3cff */
[----:B------:R-:W4:Y:S01]  /*0690*/  @P5 LDG.E R25, desc[UR4][R10.64+0x70] ;  /* 0x000070040a195981 */ /* 0x000f22000c1e1900 */
[----:B--2---:R-:W-:-:S03]  /*06a0*/  @P3 LOP3.LUT R5, R5, R18, RZ, 0x3c, !PT ;  /* 0x0000001205053212 */ /* 0x004fc600078e3cff */
[----:B------:R-:W2:Y:S01]  /*06b0*/  @P5 LDG.E R18, desc[UR4][R10.64+0x6c] ;  /* 0x00006c040a125981 */ /* 0x000ea2000c1e1900 */
[----:B---3--:R-:W-:-:S03]  /*06c0*/  @P4 LOP3.LUT R5, R5, R20, RZ, 0x3c, !PT ;  /* 0x0000001405054212 */ /* 0x008fc600078e3cff */
[----:B------:R-:W3:Y:S01]  /*06d0*/  @P5 LDG.E R20, desc[UR4][R10.64+0x74] ;  /* 0x000074040a145981 */ /* 0x000ee2000c1e1900 */
[----:B----4-:R-:W-:-:S03]  /*06e0*/  @P4 LOP3.LUT R3, R3, R22, RZ, 0x3c, !PT ;  /* 0x0000001603034212 */ /* 0x010fc600078e3cff */
[----:B------:R-:W4:Y:S01]  /*06f0*/  @P0 LDG.E R22, desc[UR4][R10.64+0x8c] ;  /* 0x00008c040a160981 */ /* 0x000f22000c1e1900 */
[----:B------:R-:W-:-:S03]  /*0700*/  @P6 LOP3.LUT R15, R15, R26, RZ, 0x3c, !PT ;  /* 0x0000001a0f0f6212 */ /* 0x000fc600078e3cff */
        /* <DEDUP_REMOVED lines=13> */
[----:B------:R-:W-:Y:S02]  /*07e0*/  @P6 LOP3.LUT R4, R4, R27, RZ, 0x3c, !PT ;  /* 0x0000001b04046212 */ /* 0x000fe400078e3cff */
[----:B------:R-:W-:Y:S02]  /*07f0*/  @P6 LOP3.LUT R2, R2, R21, RZ, 0x3c, !PT ;  /* 0x0000001502026212 */ /* 0x000fe400078e3cff */
[----:B------:R-:W-:Y:S02]  /*0800*/  @P0 LOP3.LUT R4, R4, R23, RZ, 0x3c, !PT ;  /* 0x0000001704040212 */ /* 0x000fe400078e3cff */
[----:B------:R-:W-:Y:S02]  /*0810*/  @P0 LOP3.LUT R2, R2, R25, RZ, 0x3c, !PT ;  /* 0x0000001902020212 */ /* 0x000fe400078e3cff */
[----:B--2---:R-:W-:Y:S02]  /*0820*/  @P6 LOP3.LUT R5, R5, R18, RZ, 0x3c, !PT ;  /* 0x0000001205056212 */ /* 0x004fe400078e3cff */
[----:B---3--:R-:W-:-:S02]  /*0830*/  @P6 LOP3.LUT R3, R3, R20, RZ, 0x3c, !PT ;  /* 0x0000001403036212 */ /* 0x008fc400078e3cff */
[----:B----4-:R-:W-:Y:S02]  /*0840*/  @P0 LOP3.LUT R5, R5, R22, RZ, 0x3c, !PT ;  /* 0x0000001605050212 */ /* 0x010fe400078e3cff */
[----:B------:R-:W-:Y:S02]  /*0850*/  @P0 LOP3.LUT R3, R3, R26, RZ, 0x3c, !PT ;  /* 0x0000001a03030212 */ /* 0x000fe400078e3cff */
[----:B------:R-:W-:-:S13]  /*0860*/  R2P PR, R24.B1, 0x7f ;  /* 0x0000007f18007804 */ /* 0x000fda0000001000 */
[----:B------:R-:W2:Y:S04]  /*0870*/  @P0 LDG.E R18, desc[UR4][R10.64+0xa0] ;  /* 0x0000a0040a120981 */ /* 0x000ea8000c1e1900 */
[----:B------:R-:W3:Y:S04]  /*0880*/  @P1 LDG.E R22, desc[UR4][R10.64+0xb4] ;  /* 0x0000b4040a161981 */ /* 0x000ee8000c1e1900 */
[----:B------:R-:W4:Y:S04]  /*0890*/  @P2 LDG.E R26, desc[UR4][R10.64+0xc8] ;  /* 0x0000c8040a1a2981 */ /* 0x000f28000c1e1900 */
[----:B------:R-:W4:Y:S04]  /*08a0*/  @P3 LDG.E R28, desc[UR4][R10.64+0xdc] ;  /* 0x0000dc040a1c3981 */ /* 0x000f28000c1e1900 */
[----:B------:R-:W4:Y:S04]  /*08b0*/  @P0 LDG.E R23, desc[UR4][R10.64+0xa4] ;  /* 0x0000a4040a170981 */ /* 0x000f28000c1e1900 */
[----:B------:R-:W4:Y:S04]  /*08c0*/  @P0 LDG.E R20, desc[UR4][R10.64+0xa8] ;  /* 0x0000a8040a140981 */ /* 0x000f28000c1e1900 */
[----:B------:R-:W4:Y:S04]  /*08d0*/  @P4 LDG.E R25, desc[UR4][R10.64+0xf0] ;  /* 0x0000f0040a194981 */ /* 0x000f28000c1e1900 */
        /* <DEDUP_REMOVED lines=21> */
[----:B------:R-:W-:Y:S02]  /*0a30*/  LOP3.LUT P0, RZ, R24, 0x8000, RZ, 0xc0, !PT ;  /* 0x0000800018ff7812 */ /* 0x000fe4000780c0ff */
[----:B----4-:R-:W-:Y:S01]  /*0a40*/  @P5 LOP3.LUT R15, R15, R26, RZ, 0x3c, !PT ;  /* 0x0000001a0f0f5212 */ /* 0x010fe200078e3cff */
[----:B------:R-:W4:Y:S04]  /*0a50*/  @P3 LDG.E R24, desc[UR4][R10.64+0xe4] ;  /* 0x0000e4040a183981 */ /* 0x000f28000c1e1900 */
[----:B------:R-:W2:Y:S01]  /*0a60*/  @P6 LDG.E R26, desc[UR4][R10.64+0x118] ;  /* 0x000118040a1a6981 */ /* 0x000ea2000c1e1900 */
        /* <DEDUP_REMOVED lines=8> */
[----:B---3--:R-:W-:-:S03]  /*0af0*/  @P2 LOP3.LUT R3, R3, R22, RZ, 0x3c, !PT ;  /* 0x0000001603032212 */ /* 0x008fc600078e3cff */
[----:B------:R-:W3:Y:S01]  /*0b00*/  @P4 LDG.E R22, desc[UR4][R10.64+0x100] ;  /* 0x000100040a164981 */ /* 0x000ee2000c1e1900 */
[----:B--2---:R-:W-:-:S03]  /*0b10*/  @P6 LOP3.LUT R15, R15, R26, RZ, 0x3c, !PT ;  /* 0x0000001a0f0f6212 */ /* 0x004fc600078e3cff */
[----:B------:R-:W2:Y:S01]  /*0b20*/  @P0 LDG.E R26, desc[UR4][R10.64+0x12c] ;  /* 0x00012c040a1a0981 */ /* 0x000ea2000c1e1900 */
[----:B----4-:R-:W-:-:S03]  /*0b30*/  @P2 LOP3.LUT R2, R2, R23, RZ, 0x3c, !PT ;  /* 0x0000001702022212 */ /* 0x010fc600078e3cff */
[----:B------:R-:W4:Y:S01]  /*0b40*/  @P4 LDG.E R23, desc[UR4][R10.64+0xfc] ;  /* 0x0000fc040a174981 */ /* 0x000f22000c1e1900 */
[----:B------:R-:W-:-:S03]  /*0b50*/  @P2 LOP3.LUT R5, R5, R20, RZ, 0x3c, !PT ;  /* 0x0000001405052212 */ /* 0x000fc600078e3cff */
[----:B------:R-:W4:Y:S01]  /*0b60*/  @P4 LDG.E R20, desc[UR4][R10.64+0xf8] ;  /* 0x0000f8040a144981 */ /* 0x000f22000c1e1900 */
[----:B------:R-:W-:Y:S02]  /*0b70*/  @P3 LOP3.LUT R2, R2, R27, RZ, 0x3c, !PT ;  /* 0x0000001b02023212 */ /* 0x000fe400078e3cff */
[----:B------:R-:W-:Y:S01]  /*0b80*/  @P3 LOP3.LUT R4, R4, R25, RZ, 0x3c, !PT ;  /* 0x0000001904043212 */ /* 0x000fe200078e3cff */
[----:B------:R-:W4:Y:S01]  /*0b90*/  @P5 LDG.E R27, desc[UR4][R10.64+0x110] ;  /* 0x000110040a1b5981 */ /* 0x000f22000c1e1900 */
[----:B------:R-:W-:-:S03]  /*0ba0*/  @P3 LOP3.LUT R5, R5, R24, RZ, 0x3c, !PT ;  /* 0x0000001805053212 */ /* 0x000fc600078e3cff */
[----:B------:R-:W4:Y:S04]  /*0bb0*/  @P5 LDG.E R25, desc[UR4][R10.64+0x108] ;  /* 0x000108040a195981 */ /* 0x000f28000c1e1900 */
        /* <DEDUP_REMOVED lines=19> */
[----:B------:R-:W-:-:S05]  /*0cf0*/  VIADD R19, R19, 0x10 ;  /* 0x0000001013137836 */ /* 0x000fca0000000000 */
[----:B------:R-:W-:Y:S02]  /*0d00*/  ISETP.NE.AND P1, PT, R19, 0x20, PT ;  /* 0x000000201300780c */ /* 0x000fe40003f25270 */
[----:B------:R-:W-:Y:S02]  /*0d10*/  @P5 LOP3.LUT R3, R3, R18, RZ, 0x3c, !PT ;  /* 0x0000001203035212 */ /* 0x000fe400078e3cff */
[----:B------:R-:W-:Y:S02]  /*0d20*/  @P6 LOP3.LUT R4, R4, R21, RZ, 0x3c, !PT ;  /* 0x0000001504046212 */ /* 0x000fe400078e3cff */
[----:B---3--:R-:W-:-:S04]  /*0d30*/  @P6 LOP3.LUT R3, R3, R22, RZ, 0x3c, !PT ;  /* 0x0000001603036212 */ /* 0x008fc800078e3cff */
[----:B--2---:R-:W-:Y:S02]  /*0d40*/  @P0 LOP3.LUT R3, R3, R26, RZ, 0x3c, !PT ;  /* 0x0000001a03030212 */ /* 0x004fe400078e3cff */
[----:B----4-:R-:W-:Y:S02]  /*0d50*/  @P6 LOP3.LUT R2, R2, R23, RZ, 0x3c, !PT ;  /* 0x0000001702026212 */ /* 0x010fe400078e3cff */
[----:B------:R-:W-:Y:S02]  /*0d60*/  @P6 LOP3.LUT R5, R5, R20, RZ, 0x3c, !PT ;  /* 0x0000001405056212 */ /* 0x000fe400078e3cff */
[----:B------:R-:W-:Y:S02]  /*0d70*/  @P0 LOP3.LUT R2, R2, R27, RZ, 0x3c, !PT ;  /* 0x0000001b02020212 */ /* 0x000fe400078e3cff */
[----:B------:R-:W-:Y:S02]  /*0d80*/  @P0 LOP3.LUT R4, R4, R25, RZ, 0x3c, !PT ;  /* 0x0000001904040212 */ /* 0x000fe400078e3cff */
[----:B------:R-:W-:Y:S01]  /*0d90*/  @P0 LOP3.LUT R5, R5, R24, RZ, 0x3c, !PT ;  /* 0x0000001805050212 */ /* 0x000fe200078e3cff */
[----:B------:R-:W-:Y:S06]  /*0da0*/  @P1 BRA `(.L_x_35) ;  /* 0xfffffff400481947 */ /* 0x000fec000383ffff */
[----:B------:R-:W-:-:S05]  /*0db0*/  VIADD R17, R17, 0x1 ;  /* 0x0000000111117836 */ /* 0x000fca0000000000 */
[----:B------:R-:W-:-:S13]  /*0dc0*/  ISETP.NE.AND P0, PT, R17, 0x5, PT ;  /* 0x000000051100780c */ /* 0x000fda0003f05270 */
[----:B------:R-:W-:Y:S05]  /*0dd0*/  @P0 BRA `(.L_x_36) ;  /* 0xfffffff400300947 */ /* 0x000fea000383ffff */
[----:B------:R1:W-:Y:S01]  /*0de0*/  STG.E.64 desc[UR4][R6.64+0x8], R4 ;  /* 0x0000080406007986 */ /* 0x0003e2000c101b04 */
[----:B------:R-:W-:Y:S01]  /*0df0*/  VIADD R14, R14, 0x1 ;  /* 0x000000010e0e7836 */ /* 0x000fe20000000000 */
[----:B------:R-:W-:Y:S02]  /*0e00*/  LOP3.LUT R11, R13, 0x3, RZ, 0xc0, !PT ;  /* 0x000000030d0b7812 */ /* 0x000fe400078ec0ff */
[----:B------:R1:W-:Y:S02]  /*0e10*/  STG.E.64 desc[UR4][R6.64+0x10], R2 ;  /* 0x0000100206007986 */ /* 0x0003e4000c101b04 */
[----:B------:R-:W-:Y:S02]  /*0e20*/  ISETP.GE.U32.AND P0, PT, R14, R11, PT ;  /* 0x0000000b0e00720c */ /* 0x000fe40003f06070 */
[----:B------:R1:W-:Y:S11]  /*0e30*/  STG.E desc[UR4][R6.64+0x4], R15 ;  /* 0x0000040f06007986 */ /* 0x0003f6000c101904 */
[----:B------:R-:W-:Y:S05]  /*0e40*/  @!P0 BRA `(.L_x_37) ;  /* 0xfffffff400048947 */ /* 0x000fea000383ffff */
.L_x_34:
[----:B------:R-:W-:Y:S05]  /*0e50*/  BSYNC.RECONVERGENT B1 ;  /* 0x0000000000017941 */ /* 0x000fea0003800200 */
.L_x_33:
[C---:B------:R-:W-:Y:S01]  /*0e60*/  ISETP.GT.U32.AND P0, PT, R13.reuse, 0x3, PT ;  /* 0x000000030d00780c */ /* 0x040fe20003f04070 */
[----:B------:R-:W-:Y:S01]  /*0e70*/  VIADD R12, R12, 0x1 ;  /* 0x000000010c0c7836 */ /* 0x000fe20000000000 */
[--C-:B------:R-:W-:Y:S02]  /*0e80*/  SHF.R.U64 R13, R13, 0x2, R0.reuse ;  /* 0x000000020d0d7819 */ /* 0x100fe40000001200 */
[----:B------:R-:W-:Y:S02]  /*0e90*/  ISETP.GT.U32.AND.EX P0, PT, R0, RZ, PT, P0 ;  /* 0x000000ff0000720c */ /* 0x000fe40003f04100 */
[----:B------:R-:W-:-:S11]  /*0ea0*/  SHF.R.U32.HI R0, RZ, 0x2, R0 ;  /* 0x00000002ff007819 */ /* 0x000fd60000011600 */
[----:B------:R-:W-:Y:S05]  /*0eb0*/  @P0 BRA `(.L_x_38) ;  /* 0xfffffff000c80947 */ /* 0x000fea000383ffff */
.L_x_32:
[----:B------:R-:W-:Y:S05]  /*0ec0*/  BSYNC.RECONVERGENT B0 ;  /* 0x0000000000007941 */ /* 0x000fea0003800200 */
.L_x_31:
[----:B------:R-:W-:Y:S04]  /*0ed0*/  STG.E.64 desc[UR4][R6.64+0x18], RZ ;  /* 0x000018ff06007986 */ /* 0x000fe8000c101b04 */
[----:B------:R-:W-:Y:S04]  /*0ee0*/  STG.E desc[UR4][R6.64+0x20], RZ ;  /* 0x000020ff06007986 */ /* 0x000fe8000c101904 */
[----:B------:R-:W-:Y:S01]  /*0ef0*/  STG.E.64 desc[UR4][R6.64+0x28], RZ ;  /* 0x000028ff06007986 */ /* 0x000fe2000c101b04 */
[----:B------:R-:W-:Y:S05]  /*0f00*/  EXIT ;  /* 0x000000000000794d */ /* 0x000fea0003800000 */
.L_x_39:
        /* <DEDUP_REMOVED lines=15> */
.L_x_45:


//--------------------- .nv.global.init           --------------------------
	.section	.nv.global.init,"aw",@progbits
	.align	4
.nv.global.init:
	.type		mrg32k3aM1SubSeq,@object
	.size		mrg32k3aM1SubSeq,(mrg32k3aM2SubSeq - mrg32k3aM1SubSeq)
mrg32k3aM1SubSeq:
        /*0000*/ 	.byte	0x0b, 0xcc, 0xee, 0x04, 0x73, 0x29, 0x8b, 0x6f, 0xf6, 0x53, 0x03, 0xf6, 0x23, 0xf6, 0xea, 0xda
        /* <DEDUP_REMOVED lines=125> */
	.type		mrg32k3aM2SubSeq,@object
	.size		mrg32k3aM2SubSeq,(mrg32k3aM1 - mrg32k3aM2SubSeq)
mrg32k3aM2SubSeq:
        /* <DEDUP_REMOVED lines=126> */
	.type		mrg32k3aM1,@object
	.size		mrg32k3aM1,(mrg32k3aM1Seq - mrg32k3aM1)
mrg32k3aM1:
        /* <DEDUP_REMOVED lines=144> */
	.type		mrg32k3aM1Seq,@object
	.size		mrg32k3aM1Seq,(mrg32k3aM2 - mrg32k3aM1Seq)
mrg32k3aM1Seq:
        /* <DEDUP_REMOVED lines=144> */
	.type		mrg32k3aM2,@object
	.size		mrg32k3aM2,(mrg32k3aM2Seq - mrg32k3aM2)
mrg32k3aM2:
        /* <DEDUP_REMOVED lines=144> */
	.type		mrg32k3aM2Seq,@object
	.size		mrg32k3aM2Seq,(precalc_xorwow_matrix - mrg32k3aM2Seq)
mrg32k3aM2Seq:
        /* <DEDUP_REMOVED lines=144> */
	.type		precalc_xorwow_matrix,@object
	.size		precalc_xorwow_matrix,(precalc_xorwow_offset_matrix - precalc_xorwow_matrix)
precalc_xorwow_matrix:
        /* <DEDUP_REMOVED lines=6400> */
	.type		precalc_xorwow_offset_matrix,@object
	.size		precalc_xorwow_offset_matrix,(.L_1 - precalc_xorwow_offset_matrix)
precalc_xorwow_offset_matrix:
        /* <DEDUP_REMOVED lines=6400> */
.L_1:


//--------------------- .nv.shared.reserved.0     --------------------------
	.section	.nv.shared.reserved.0,"aw",@nobits
	.weak		__nv_reservedSMEM_offset_0_alias
	.size		__nv_reservedSMEM_offset_0_alias, 0, 64
	.other		__nv_reservedSMEM_offset_0_alias,@"STO_CUDA_RESERVED_SHARED STV_DEFAULT"
__nv_reservedSMEM_offset_0_alias:
	.zero		0
	.zero		64


//--------------------- .nv.constant0._Z30monteCarloCallPrice_kernel_CRNPfPKffS1_S1_S1_S1_ii --------------------------
	.section	.nv.constant0._Z30monteCarloCallPrice_kernel_CRNPfPKffS1_S1_S1_S1_ii,"a",@progbits
	.sectionflags	@""
	.align	4
.nv.constant0._Z30monteCarloCallPrice_kernel_CRNPfPKffS1_S1_S1_S1_ii:
	.zero		960


//--------------------- .nv.constant0._Z12fillZ_kernelPfP17curandStateXORWOWi --------------------------
	.section	.nv.constant0._Z12fillZ_kernelPfP17curandStateXORWOWi,"a",@progbits
	.sectionflags	@""
	.align	4
.nv.constant0._Z12fillZ_kernelPfP17curandStateXORWOWi:
	.zero		916


//--------------------- .nv.constant0._Z22setupRandStates_kernelP17curandStateXORWOWyi --------------------------
	.section	.nv.constant0._Z22setupRandStates_kernelP17curandStateXORWOWyi,"a",@progbits
	.sectionflags	@""
	.align	4
.nv.constant0._Z22setupRandStates_kernelP17curandStateXORWOWyi:
	.zero		916


//--------------------- SYMBOLS --------------------------

	.type		.nv.reservedSmem.offset0,@object
	.size		.nv.reservedSmem.offset0,0x4
